//
// Generated by NVIDIA NVVM Compiler
//
// Compiler Build ID: CL-36424714
// Cuda compilation tools, release 13.0, V13.0.88
// Based on NVVM 20.0.0
//

.version 9.0
.target sm_100
.address_size 64

	// .globl	_ZN3cub18CUB_300001_SM_10006detail11EmptyKernelIvEEvv
.global .align 1 .b8 _ZN30_INTERNAL_d6262457_4_k_cu_main4cuda3std3__45__cpo5beginE[1];
.global .align 1 .b8 _ZN30_INTERNAL_d6262457_4_k_cu_main4cuda3std3__45__cpo3endE[1];
.global .align 1 .b8 _ZN30_INTERNAL_d6262457_4_k_cu_main4cuda3std3__45__cpo6cbeginE[1];
.global .align 1 .b8 _ZN30_INTERNAL_d6262457_4_k_cu_main4cuda3std3__45__cpo4cendE[1];
.global .align 1 .b8 _ZN30_INTERNAL_d6262457_4_k_cu_main4cuda3std3__45__cpo6rbeginE[1];
.global .align 1 .b8 _ZN30_INTERNAL_d6262457_4_k_cu_main4cuda3std3__45__cpo4rendE[1];
.global .align 1 .b8 _ZN30_INTERNAL_d6262457_4_k_cu_main4cuda3std3__45__cpo7crbeginE[1];
.global .align 1 .b8 _ZN30_INTERNAL_d6262457_4_k_cu_main4cuda3std3__45__cpo5crendE[1];
.global .align 1 .b8 _ZN30_INTERNAL_d6262457_4_k_cu_main4cuda3std3__432_GLOBAL__N__d6262457_4_k_cu_main6ignoreE[1];
.global .align 1 .b8 _ZN30_INTERNAL_d6262457_4_k_cu_main4cuda3std3__419piecewise_constructE[1];
.global .align 1 .b8 _ZN30_INTERNAL_d6262457_4_k_cu_main4cuda3std3__48in_placeE[1];
.global .align 1 .b8 _ZN30_INTERNAL_d6262457_4_k_cu_main4cuda3std3__420unreachable_sentinelE[1];
.global .align 1 .b8 _ZN30_INTERNAL_d6262457_4_k_cu_main4cuda3std3__47nulloptE[1];
.global .align 1 .b8 _ZN30_INTERNAL_d6262457_4_k_cu_main4cuda3std3__48unexpectE[1];
.global .align 1 .b8 _ZN30_INTERNAL_d6262457_4_k_cu_main4cuda3std6ranges3__45__cpo4swapE[1];
.global .align 1 .b8 _ZN30_INTERNAL_d6262457_4_k_cu_main4cuda3std6ranges3__45__cpo9iter_moveE[1];
.global .align 1 .b8 _ZN30_INTERNAL_d6262457_4_k_cu_main4cuda3std6ranges3__45__cpo5beginE[1];
.global .align 1 .b8 _ZN30_INTERNAL_d6262457_4_k_cu_main4cuda3std6ranges3__45__cpo3endE[1];
.global .align 1 .b8 _ZN30_INTERNAL_d6262457_4_k_cu_main4cuda3std6ranges3__45__cpo6cbeginE[1];
.global .align 1 .b8 _ZN30_INTERNAL_d6262457_4_k_cu_main4cuda3std6ranges3__45__cpo4cendE[1];
.global .align 1 .b8 _ZN30_INTERNAL_d6262457_4_k_cu_main4cuda3std6ranges3__45__cpo7advanceE[1];
.global .align 1 .b8 _ZN30_INTERNAL_d6262457_4_k_cu_main4cuda3std6ranges3__45__cpo9iter_swapE[1];
.global .align 1 .b8 _ZN30_INTERNAL_d6262457_4_k_cu_main4cuda3std6ranges3__45__cpo4nextE[1];
.global .align 1 .b8 _ZN30_INTERNAL_d6262457_4_k_cu_main4cuda3std6ranges3__45__cpo4prevE[1];
.global .align 1 .b8 _ZN30_INTERNAL_d6262457_4_k_cu_main4cuda3std6ranges3__45__cpo4dataE[1];
.global .align 1 .b8 _ZN30_INTERNAL_d6262457_4_k_cu_main4cuda3std6ranges3__45__cpo5cdataE[1];
.global .align 1 .b8 _ZN30_INTERNAL_d6262457_4_k_cu_main4cuda3std6ranges3__45__cpo4sizeE[1];
.global .align 1 .b8 _ZN30_INTERNAL_d6262457_4_k_cu_main4cuda3std6ranges3__45__cpo5ssizeE[1];
.global .align 1 .b8 _ZN30_INTERNAL_d6262457_4_k_cu_main4cuda3std6ranges3__45__cpo8distanceE[1];
.global .align 1 .b8 _ZN30_INTERNAL_d6262457_4_k_cu_main6thrust24THRUST_300001_SM_1000_NS8cuda_cub3parE[1];
.global .align 1 .b8 _ZN30_INTERNAL_d6262457_4_k_cu_main6thrust24THRUST_300001_SM_1000_NS8cuda_cub10par_nosyncE[1];
.global .align 1 .b8 _ZN30_INTERNAL_d6262457_4_k_cu_main6thrust24THRUST_300001_SM_1000_NS6system6detail10sequential3seqE[1];
.global .align 1 .b8 _ZN30_INTERNAL_d6262457_4_k_cu_main6thrust24THRUST_300001_SM_1000_NS12placeholders2_1E[1];
.global .align 1 .b8 _ZN30_INTERNAL_d6262457_4_k_cu_main6thrust24THRUST_300001_SM_1000_NS12placeholders2_2E[1];
.global .align 1 .b8 _ZN30_INTERNAL_d6262457_4_k_cu_main6thrust24THRUST_300001_SM_1000_NS12placeholders2_3E[1];
.global .align 1 .b8 _ZN30_INTERNAL_d6262457_4_k_cu_main6thrust24THRUST_300001_SM_1000_NS12placeholders2_4E[1];
.global .align 1 .b8 _ZN30_INTERNAL_d6262457_4_k_cu_main6thrust24THRUST_300001_SM_1000_NS12placeholders2_5E[1];
.global .align 1 .b8 _ZN30_INTERNAL_d6262457_4_k_cu_main6thrust24THRUST_300001_SM_1000_NS12placeholders2_6E[1];
.global .align 1 .b8 _ZN30_INTERNAL_d6262457_4_k_cu_main6thrust24THRUST_300001_SM_1000_NS12placeholders2_7E[1];
.global .align 1 .b8 _ZN30_INTERNAL_d6262457_4_k_cu_main6thrust24THRUST_300001_SM_1000_NS12placeholders2_8E[1];
.global .align 1 .b8 _ZN30_INTERNAL_d6262457_4_k_cu_main6thrust24THRUST_300001_SM_1000_NS12placeholders2_9E[1];
.global .align 1 .b8 _ZN30_INTERNAL_d6262457_4_k_cu_main6thrust24THRUST_300001_SM_1000_NS12placeholders3_10E[1];
.global .align 1 .b8 _ZN30_INTERNAL_d6262457_4_k_cu_main6thrust24THRUST_300001_SM_1000_NS3seqE[1];

.visible .entry _ZN3cub18CUB_300001_SM_10006detail11EmptyKernelIvEEvv()
{


	ret;

}
	// .globl	_ZN3cub18CUB_300001_SM_10006detail8for_each13static_kernelINS2_12policy_hub_t12policy_500_tEmN6thrust24THRUST_300001_SM_1000_NS8cuda_cub20__uninitialized_fill7functorINS7_10device_ptrIdEEdEEEEvT0_T1_
.visible .entry _ZN3cub18CUB_300001_SM_10006detail8for_each13static_kernelINS2_12policy_hub_t12policy_500_tEmN6thrust24THRUST_300001_SM_1000_NS8cuda_cub20__uninitialized_fill7functorINS7_10device_ptrIdEEdEEEEvT0_T1_(
	.param .u64 _ZN3cub18CUB_300001_SM_10006detail8for_each13static_kernelINS2_12policy_hub_t12policy_500_tEmN6thrust24THRUST_300001_SM_1000_NS8cuda_cub20__uninitialized_fill7functorINS7_10device_ptrIdEEdEEEEvT0_T1__param_0,
	.param .align 8 .b8 _ZN3cub18CUB_300001_SM_10006detail8for_each13static_kernelINS2_12policy_hub_t12policy_500_tEmN6thrust24THRUST_300001_SM_1000_NS8cuda_cub20__uninitialized_fill7functorINS7_10device_ptrIdEEdEEEEvT0_T1__param_1[16]
)
.maxntid 256
{
	.reg .pred 	%p<4>;
	.reg .b32 	%r<5>;
	.reg .b64 	%rd<16>;
	.reg .b64 	%fd<3>;

	ld.param.f64 	%fd2, [_ZN3cub18CUB_300001_SM_10006detail8for_each13static_kernelINS2_12policy_hub_t12policy_500_tEmN6thrust24THRUST_300001_SM_1000_NS8cuda_cub20__uninitialized_fill7functorINS7_10device_ptrIdEEdEEEEvT0_T1__param_1+8];
	ld.param.u64 	%rd4, [_ZN3cub18CUB_300001_SM_10006detail8for_each13static_kernelINS2_12policy_hub_t12policy_500_tEmN6thrust24THRUST_300001_SM_1000_NS8cuda_cub20__uninitialized_fill7functorINS7_10device_ptrIdEEdEEEEvT0_T1__param_1];
	ld.param.u64 	%rd5, [_ZN3cub18CUB_300001_SM_10006detail8for_each13static_kernelINS2_12policy_hub_t12policy_500_tEmN6thrust24THRUST_300001_SM_1000_NS8cuda_cub20__uninitialized_fill7functorINS7_10device_ptrIdEEdEEEEvT0_T1__param_0];
	mov.u32 	%r2, %ctaid.x;
	mul.wide.u32 	%rd1, %r2, 512;
	sub.s64 	%rd2, %rd5, %rd1;
	setp.lt.u64 	%p1, %rd2, 512;
	@%p1 bra 	$L__BB1_2;
	mov.u32 	%r4, %tid.x;
	cvta.to.global.u64 	%rd11, %rd4;
	cvt.u64.u32 	%rd12, %r4;
	add.s64 	%rd13, %rd1, %rd12;
	shl.b64 	%rd14, %rd13, 3;
	add.s64 	%rd15, %rd11, %rd14;
	st.global.f64 	[%rd15], %fd2;
	st.global.f64 	[%rd15+2048], %fd2;
	bra.uni 	$L__BB1_6;
$L__BB1_2:
	cvta.to.global.u64 	%rd6, %rd4;
	mov.u32 	%r1, %tid.x;
	cvt.u64.u32 	%rd7, %r1;
	setp.le.u64 	%p2, %rd2, %rd7;
	add.s64 	%rd8, %rd1, %rd7;
	shl.b64 	%rd9, %rd8, 3;
	add.s64 	%rd3, %rd6, %rd9;
	@%p2 bra 	$L__BB1_4;
	st.global.f64 	[%rd3], %fd2;
$L__BB1_4:
	add.s32 	%r3, %r1, 256;
	cvt.u64.u32 	%rd10, %r3;
	setp.le.u64 	%p3, %rd2, %rd10;
	@%p3 bra 	$L__BB1_6;
	st.global.f64 	[%rd3+2048], %fd2;
$L__BB1_6:
	ret;

}
	// .globl	_ZN3cub18CUB_300001_SM_10006detail9transform16transform_kernelINS2_10policy_hubILb1EN4cuda3std3__45tupleIJN6thrust24THRUST_300001_SM_1000_NS6detail15normal_iteratorINSA_10device_ptrIdEEEESF_EEEE10policy1000Ei14sample_functorSF_JPdSK_EEEvT0_iT1_T2_DpNS2_10kernel_argIT3_EE
.visible .entry _ZN3cub18CUB_300001_SM_10006detail9transform16transform_kernelINS2_10policy_hubILb1EN4cuda3std3__45tupleIJN6thrust24THRUST_300001_SM_1000_NS6detail15normal_iteratorINSA_10device_ptrIdEEEESF_EEEE10policy1000Ei14sample_functorSF_JPdSK_EEEvT0_iT1_T2_DpNS2_10kernel_argIT3_EE(
	.param .u32 _ZN3cub18CUB_300001_SM_10006detail9transform16transform_kernelINS2_10policy_hubILb1EN4cuda3std3__45tupleIJN6thrust24THRUST_300001_SM_1000_NS6detail15normal_iteratorINSA_10device_ptrIdEEEESF_EEEE10policy1000Ei14sample_functorSF_JPdSK_EEEvT0_iT1_T2_DpNS2_10kernel_argIT3_EE_param_0,
	.param .u32 _ZN3cub18CUB_300001_SM_10006detail9transform16transform_kernelINS2_10policy_hubILb1EN4cuda3std3__45tupleIJN6thrust24THRUST_300001_SM_1000_NS6detail15normal_iteratorINSA_10device_ptrIdEEEESF_EEEE10policy1000Ei14sample_functorSF_JPdSK_EEEvT0_iT1_T2_DpNS2_10kernel_argIT3_EE_param_1,
	.param .align 8 .b8 _ZN3cub18CUB_300001_SM_10006detail9transform16transform_kernelINS2_10policy_hubILb1EN4cuda3std3__45tupleIJN6thrust24THRUST_300001_SM_1000_NS6detail15normal_iteratorINSA_10device_ptrIdEEEESF_EEEE10policy1000Ei14sample_functorSF_JPdSK_EEEvT0_iT1_T2_DpNS2_10kernel_argIT3_EE_param_2[16],
	.param .align 8 .b8 _ZN3cub18CUB_300001_SM_10006detail9transform16transform_kernelINS2_10policy_hubILb1EN4cuda3std3__45tupleIJN6thrust24THRUST_300001_SM_1000_NS6detail15normal_iteratorINSA_10device_ptrIdEEEESF_EEEE10policy1000Ei14sample_functorSF_JPdSK_EEEvT0_iT1_T2_DpNS2_10kernel_argIT3_EE_param_3[8],
	.param .align 8 .b8 _ZN3cub18CUB_300001_SM_10006detail9transform16transform_kernelINS2_10policy_hubILb1EN4cuda3std3__45tupleIJN6thrust24THRUST_300001_SM_1000_NS6detail15normal_iteratorINSA_10device_ptrIdEEEESF_EEEE10policy1000Ei14sample_functorSF_JPdSK_EEEvT0_iT1_T2_DpNS2_10kernel_argIT3_EE_param_4[16],
	.param .align 8 .b8 _ZN3cub18CUB_300001_SM_10006detail9transform16transform_kernelINS2_10policy_hubILb1EN4cuda3std3__45tupleIJN6thrust24THRUST_300001_SM_1000_NS6detail15normal_iteratorINSA_10device_ptrIdEEEESF_EEEE10policy1000Ei14sample_functorSF_JPdSK_EEEvT0_iT1_T2_DpNS2_10kernel_argIT3_EE_param_5[16]
)
.maxntid 128
{
	.reg .pred 	%p<38>;
	.reg .b32 	%r<80>;
	.reg .b64 	%rd<97>;
	.reg .b64 	%fd<157>;

	ld.param.f64 	%fd1, [_ZN3cub18CUB_300001_SM_10006detail9transform16transform_kernelINS2_10policy_hubILb1EN4cuda3std3__45tupleIJN6thrust24THRUST_300001_SM_1000_NS6detail15normal_iteratorINSA_10device_ptrIdEEEESF_EEEE10policy1000Ei14sample_functorSF_JPdSK_EEEvT0_iT1_T2_DpNS2_10kernel_argIT3_EE_param_2];
	ld.param.f64 	%fd2, [_ZN3cub18CUB_300001_SM_10006detail9transform16transform_kernelINS2_10policy_hubILb1EN4cuda3std3__45tupleIJN6thrust24THRUST_300001_SM_1000_NS6detail15normal_iteratorINSA_10device_ptrIdEEEESF_EEEE10policy1000Ei14sample_functorSF_JPdSK_EEEvT0_iT1_T2_DpNS2_10kernel_argIT3_EE_param_2+8];
	ld.param.u32 	%r45, [_ZN3cub18CUB_300001_SM_10006detail9transform16transform_kernelINS2_10policy_hubILb1EN4cuda3std3__45tupleIJN6thrust24THRUST_300001_SM_1000_NS6detail15normal_iteratorINSA_10device_ptrIdEEEESF_EEEE10policy1000Ei14sample_functorSF_JPdSK_EEEvT0_iT1_T2_DpNS2_10kernel_argIT3_EE_param_0];
	ld.param.u64 	%rd27, [_ZN3cub18CUB_300001_SM_10006detail9transform16transform_kernelINS2_10policy_hubILb1EN4cuda3std3__45tupleIJN6thrust24THRUST_300001_SM_1000_NS6detail15normal_iteratorINSA_10device_ptrIdEEEESF_EEEE10policy1000Ei14sample_functorSF_JPdSK_EEEvT0_iT1_T2_DpNS2_10kernel_argIT3_EE_param_5];
	ld.param.u64 	%rd25, [_ZN3cub18CUB_300001_SM_10006detail9transform16transform_kernelINS2_10policy_hubILb1EN4cuda3std3__45tupleIJN6thrust24THRUST_300001_SM_1000_NS6detail15normal_iteratorINSA_10device_ptrIdEEEESF_EEEE10policy1000Ei14sample_functorSF_JPdSK_EEEvT0_iT1_T2_DpNS2_10kernel_argIT3_EE_param_4];
	ld.param.u64 	%rd29, [_ZN3cub18CUB_300001_SM_10006detail9transform16transform_kernelINS2_10policy_hubILb1EN4cuda3std3__45tupleIJN6thrust24THRUST_300001_SM_1000_NS6detail15normal_iteratorINSA_10device_ptrIdEEEESF_EEEE10policy1000Ei14sample_functorSF_JPdSK_EEEvT0_iT1_T2_DpNS2_10kernel_argIT3_EE_param_3];
	ld.param.u32 	%r44, [_ZN3cub18CUB_300001_SM_10006detail9transform16transform_kernelINS2_10policy_hubILb1EN4cuda3std3__45tupleIJN6thrust24THRUST_300001_SM_1000_NS6detail15normal_iteratorINSA_10device_ptrIdEEEESF_EEEE10policy1000Ei14sample_functorSF_JPdSK_EEEvT0_iT1_T2_DpNS2_10kernel_argIT3_EE_param_1];
	cvta.to.global.u64 	%rd1, %rd29;
	cvta.to.global.u64 	%rd2, %rd25;
	cvta.to.global.u64 	%rd3, %rd27;
	shl.b32 	%r1, %r44, 7;
	mov.u32 	%r46, %ctaid.x;
	mul.lo.s32 	%r2, %r1, %r46;
	sub.s32 	%r3, %r45, %r2;
	min.s32 	%r4, %r1, %r3;
	shl.b32 	%r5, %r4, 3;
	mov.u32 	%r6, %tid.x;
	shl.b32 	%r70, %r6, 7;
	setp.ge.s32 	%p1, %r70, %r5;
	@%p1 bra 	$L__BB2_5;
	mul.wide.u32 	%rd4, %r6, 128;
	add.s64 	%rd30, %rd2, %rd4;
	mul.wide.s32 	%rd5, %r2, 8;
	add.s64 	%rd94, %rd30, %rd5;
	mov.u32 	%r69, %r70;
$L__BB2_2:
	.pragma "nounroll";
	// begin inline asm
	prefetch.global.L2 [%rd94];
	// end inline asm
	add.s32 	%r69, %r69, 16384;
	add.s64 	%rd94, %rd94, 16384;
	setp.lt.s32 	%p2, %r69, %r5;
	@%p2 bra 	$L__BB2_2;
	add.s64 	%rd32, %rd3, %rd4;
	add.s64 	%rd95, %rd32, %rd5;
$L__BB2_4:
	.pragma "nounroll";
	// begin inline asm
	prefetch.global.L2 [%rd95];
	// end inline asm
	add.s32 	%r70, %r70, 16384;
	add.s64 	%rd95, %rd95, 16384;
	setp.lt.s32 	%p3, %r70, %r5;
	@%p3 bra 	$L__BB2_4;
$L__BB2_5:
	mul.wide.s32 	%rd96, %r2, 8;
	add.s64 	%rd12, %rd2, %rd96;
	add.s64 	%rd13, %rd3, %rd96;
	add.s64 	%rd14, %rd1, %rd96;
	setp.gt.s32 	%p4, %r1, %r3;
	@%p4 bra 	$L__BB2_18;
	setp.lt.s32 	%p5, %r44, 1;
	@%p5 bra 	$L__BB2_59;
	mov.f64 	%fd5, 0d3FF0000000000000;
	sub.f64 	%fd3, %fd5, %fd1;
	and.b32  	%r12, %r44, 7;
	setp.lt.u32 	%p6, %r44, 8;
	mov.b32 	%r77, 0;
	@%p6 bra 	$L__BB2_10;
	and.b32  	%r77, %r44, 2147483640;
	neg.s32 	%r72, %r77;
	mul.wide.u32 	%rd35, %r6, 8;
	add.s64 	%rd15, %rd1, %rd35;
	add.s64 	%rd36, %rd96, 3072;
	add.s64 	%rd17, %rd2, %rd36;
	add.s32 	%r71, %r6, 128;
	add.s64 	%rd18, %rd3, %rd36;
	add.s64 	%rd19, %rd1, %rd36;
$L__BB2_9:
	.pragma "nounroll";
	mul.wide.s32 	%rd37, %r71, 8;
	add.s64 	%rd38, %rd17, %rd37;
	add.s64 	%rd39, %rd18, %rd37;
	add.s64 	%rd40, %rd19, %rd37;
	cvta.to.global.u64 	%rd41, %rd25;
	mul.wide.u32 	%rd42, %r6, 8;
	add.s64 	%rd43, %rd41, %rd42;
	add.s64 	%rd44, %rd43, %rd96;
	cvta.to.global.u64 	%rd45, %rd27;
	add.s64 	%rd46, %rd45, %rd42;
	add.s64 	%rd47, %rd46, %rd96;
	ld.global.f64 	%fd6, [%rd44];
	ld.global.f64 	%fd7, [%rd47];
	mul.f64 	%fd8, %fd2, %fd7;
	mul.f64 	%fd9, %fd3, %fd8;
	fma.rn.f64 	%fd10, %fd1, %fd6, %fd9;
	add.s64 	%rd48, %rd15, %rd96;
	st.global.f64 	[%rd48], %fd10;
	ld.global.f64 	%fd11, [%rd38+-3072];
	ld.global.f64 	%fd12, [%rd39+-3072];
	mul.f64 	%fd13, %fd2, %fd12;
	mul.f64 	%fd14, %fd3, %fd13;
	fma.rn.f64 	%fd15, %fd1, %fd11, %fd14;
	st.global.f64 	[%rd40+-3072], %fd15;
	ld.global.f64 	%fd16, [%rd38+-2048];
	ld.global.f64 	%fd17, [%rd39+-2048];
	mul.f64 	%fd18, %fd2, %fd17;
	mul.f64 	%fd19, %fd3, %fd18;
	fma.rn.f64 	%fd20, %fd1, %fd16, %fd19;
	st.global.f64 	[%rd40+-2048], %fd20;
	ld.global.f64 	%fd21, [%rd38+-1024];
	ld.global.f64 	%fd22, [%rd39+-1024];
	mul.f64 	%fd23, %fd2, %fd22;
	mul.f64 	%fd24, %fd3, %fd23;
	fma.rn.f64 	%fd25, %fd1, %fd21, %fd24;
	st.global.f64 	[%rd40+-1024], %fd25;
	ld.global.f64 	%fd26, [%rd38];
	ld.global.f64 	%fd27, [%rd39];
	mul.f64 	%fd28, %fd2, %fd27;
	mul.f64 	%fd29, %fd3, %fd28;
	fma.rn.f64 	%fd30, %fd1, %fd26, %fd29;
	st.global.f64 	[%rd40], %fd30;
	ld.global.f64 	%fd31, [%rd38+1024];
	ld.global.f64 	%fd32, [%rd39+1024];
	mul.f64 	%fd33, %fd2, %fd32;
	mul.f64 	%fd34, %fd3, %fd33;
	fma.rn.f64 	%fd35, %fd1, %fd31, %fd34;
	st.global.f64 	[%rd40+1024], %fd35;
	ld.global.f64 	%fd36, [%rd38+2048];
	ld.global.f64 	%fd37, [%rd39+2048];
	mul.f64 	%fd38, %fd2, %fd37;
	mul.f64 	%fd39, %fd3, %fd38;
	fma.rn.f64 	%fd40, %fd1, %fd36, %fd39;
	st.global.f64 	[%rd40+2048], %fd40;
	ld.global.f64 	%fd41, [%rd38+3072];
	ld.global.f64 	%fd42, [%rd39+3072];
	mul.f64 	%fd43, %fd2, %fd42;
	mul.f64 	%fd44, %fd3, %fd43;
	fma.rn.f64 	%fd45, %fd1, %fd41, %fd44;
	st.global.f64 	[%rd40+3072], %fd45;
	add.s32 	%r72, %r72, 8;
	add.s64 	%rd96, %rd96, 8192;
	add.s32 	%r71, %r71, 1024;
	setp.eq.s32 	%p7, %r72, 0;
	@%p7 bra 	$L__BB2_10;
	bra.uni 	$L__BB2_9;
$L__BB2_10:
	setp.eq.s32 	%p8, %r12, 0;
	@%p8 bra 	$L__BB2_59;
	and.b32  	%r39, %r44, 3;
	setp.lt.u32 	%p9, %r12, 4;
	@%p9 bra 	$L__BB2_13;
	shl.b32 	%r48, %r77, 7;
	add.s32 	%r49, %r48, %r6;
	mul.wide.s32 	%rd49, %r49, 8;
	add.s64 	%rd50, %rd12, %rd49;
	add.s64 	%rd51, %rd13, %rd49;
	ld.global.f64 	%fd46, [%rd50];
	ld.global.f64 	%fd47, [%rd51];
	mul.f64 	%fd48, %fd2, %fd47;
	mul.f64 	%fd49, %fd3, %fd48;
	fma.rn.f64 	%fd50, %fd1, %fd46, %fd49;
	add.s64 	%rd52, %rd14, %rd49;
	st.global.f64 	[%rd52], %fd50;
	ld.global.f64 	%fd51, [%rd50+1024];
	ld.global.f64 	%fd52, [%rd51+1024];
	mul.f64 	%fd53, %fd2, %fd52;
	mul.f64 	%fd54, %fd3, %fd53;
	fma.rn.f64 	%fd55, %fd1, %fd51, %fd54;
	st.global.f64 	[%rd52+1024], %fd55;
	ld.global.f64 	%fd56, [%rd50+2048];
	ld.global.f64 	%fd57, [%rd51+2048];
	mul.f64 	%fd58, %fd2, %fd57;
	mul.f64 	%fd59, %fd3, %fd58;
	fma.rn.f64 	%fd60, %fd1, %fd56, %fd59;
	st.global.f64 	[%rd52+2048], %fd60;
	ld.global.f64 	%fd61, [%rd50+3072];
	ld.global.f64 	%fd62, [%rd51+3072];
	mul.f64 	%fd63, %fd2, %fd62;
	mul.f64 	%fd64, %fd3, %fd63;
	fma.rn.f64 	%fd65, %fd1, %fd61, %fd64;
	st.global.f64 	[%rd52+3072], %fd65;
	add.s32 	%r77, %r77, 4;
$L__BB2_13:
	setp.eq.s32 	%p10, %r39, 0;
	@%p10 bra 	$L__BB2_59;
	setp.eq.s32 	%p11, %r39, 1;
	@%p11 bra 	$L__BB2_16;
	shl.b32 	%r50, %r77, 7;
	add.s32 	%r51, %r50, %r6;
	mul.wide.s32 	%rd53, %r51, 8;
	add.s64 	%rd54, %rd12, %rd53;
	add.s64 	%rd55, %rd13, %rd53;
	ld.global.f64 	%fd66, [%rd54];
	ld.global.f64 	%fd67, [%rd55];
	mul.f64 	%fd68, %fd2, %fd67;
	mul.f64 	%fd69, %fd3, %fd68;
	fma.rn.f64 	%fd70, %fd1, %fd66, %fd69;
	add.s64 	%rd56, %rd14, %rd53;
	st.global.f64 	[%rd56], %fd70;
	ld.global.f64 	%fd71, [%rd54+1024];
	ld.global.f64 	%fd72, [%rd55+1024];
	mul.f64 	%fd73, %fd2, %fd72;
	mul.f64 	%fd74, %fd3, %fd73;
	fma.rn.f64 	%fd75, %fd1, %fd71, %fd74;
	st.global.f64 	[%rd56+1024], %fd75;
	add.s32 	%r77, %r77, 2;
$L__BB2_16:
	and.b32  	%r52, %r44, 1;
	setp.eq.b32 	%p12, %r52, 1;
	not.pred 	%p13, %p12;
	@%p13 bra 	$L__BB2_59;
	shl.b32 	%r53, %r77, 7;
	add.s32 	%r54, %r53, %r6;
	mul.wide.s32 	%rd57, %r54, 8;
	add.s64 	%rd58, %rd12, %rd57;
	add.s64 	%rd59, %rd13, %rd57;
	ld.global.f64 	%fd76, [%rd58];
	ld.global.f64 	%fd77, [%rd59];
	mul.f64 	%fd78, %fd2, %fd77;
	mul.f64 	%fd79, %fd3, %fd78;
	fma.rn.f64 	%fd80, %fd1, %fd76, %fd79;
	add.s64 	%rd60, %rd14, %rd57;
	st.global.f64 	[%rd60], %fd80;
	bra.uni 	$L__BB2_59;
$L__BB2_18:
	setp.lt.s32 	%p14, %r44, 1;
	@%p14 bra 	$L__BB2_59;
	mov.f64 	%fd81, 0d3FF0000000000000;
	sub.f64 	%fd4, %fd81, %fd1;
	and.b32  	%r16, %r44, 7;
	setp.lt.u32 	%p15, %r44, 8;
	mov.b32 	%r74, 0;
	@%p15 bra 	$L__BB2_38;
	and.b32  	%r74, %r44, 2147483640;
	mov.b32 	%r73, 0;
$L__BB2_21:
	.pragma "nounroll";
	shl.b32 	%r57, %r73, 7;
	add.s32 	%r23, %r57, %r6;
	setp.ge.s32 	%p16, %r23, %r4;
	@%p16 bra 	$L__BB2_23;
	mul.wide.u32 	%rd61, %r23, 8;
	add.s64 	%rd62, %rd12, %rd61;
	add.s64 	%rd63, %rd13, %rd61;
	ld.global.f64 	%fd82, [%rd62];
	ld.global.f64 	%fd83, [%rd63];
	mul.f64 	%fd84, %fd2, %fd83;
	mul.f64 	%fd85, %fd4, %fd84;
	fma.rn.f64 	%fd86, %fd1, %fd82, %fd85;
	add.s64 	%rd64, %rd14, %rd61;
	st.global.f64 	[%rd64], %fd86;
$L__BB2_23:
	add.s32 	%r58, %r23, 128;
	setp.ge.s32 	%p17, %r58, %r4;
	mul.wide.s32 	%rd65, %r58, 8;
	add.s64 	%rd22, %rd12, %rd65;
	add.s64 	%rd23, %rd13, %rd65;
	add.s64 	%rd24, %rd14, %rd65;
	@%p17 bra 	$L__BB2_25;
	ld.global.f64 	%fd87, [%rd22];
	ld.global.f64 	%fd88, [%rd23];
	mul.f64 	%fd89, %fd2, %fd88;
	mul.f64 	%fd90, %fd4, %fd89;
	fma.rn.f64 	%fd91, %fd1, %fd87, %fd90;
	st.global.f64 	[%rd24], %fd91;
$L__BB2_25:
	add.s32 	%r59, %r23, 256;
	setp.ge.s32 	%p18, %r59, %r4;
	@%p18 bra 	$L__BB2_27;
	ld.global.f64 	%fd92, [%rd22+1024];
	ld.global.f64 	%fd93, [%rd23+1024];
	mul.f64 	%fd94, %fd2, %fd93;
	mul.f64 	%fd95, %fd4, %fd94;
	fma.rn.f64 	%fd96, %fd1, %fd92, %fd95;
	st.global.f64 	[%rd24+1024], %fd96;
$L__BB2_27:
	add.s32 	%r60, %r23, 384;
	setp.ge.s32 	%p19, %r60, %r4;
	@%p19 bra 	$L__BB2_29;
	ld.global.f64 	%fd97, [%rd22+2048];
	ld.global.f64 	%fd98, [%rd23+2048];
	mul.f64 	%fd99, %fd2, %fd98;
	mul.f64 	%fd100, %fd4, %fd99;
	fma.rn.f64 	%fd101, %fd1, %fd97, %fd100;
	st.global.f64 	[%rd24+2048], %fd101;
$L__BB2_29:
	add.s32 	%r61, %r23, 512;
	setp.ge.s32 	%p20, %r61, %r4;
	@%p20 bra 	$L__BB2_31;
	ld.global.f64 	%fd102, [%rd22+3072];
	ld.global.f64 	%fd103, [%rd23+3072];
	mul.f64 	%fd104, %fd2, %fd103;
	mul.f64 	%fd105, %fd4, %fd104;
	fma.rn.f64 	%fd106, %fd1, %fd102, %fd105;
	st.global.f64 	[%rd24+3072], %fd106;
$L__BB2_31:
	add.s32 	%r62, %r23, 640;
	setp.ge.s32 	%p21, %r62, %r4;
	@%p21 bra 	$L__BB2_33;
	ld.global.f64 	%fd107, [%rd22+4096];
	ld.global.f64 	%fd108, [%rd23+4096];
	mul.f64 	%fd109, %fd2, %fd108;
	mul.f64 	%fd110, %fd4, %fd109;
	fma.rn.f64 	%fd111, %fd1, %fd107, %fd110;
	st.global.f64 	[%rd24+4096], %fd111;
$L__BB2_33:
	add.s32 	%r63, %r23, 768;
	setp.ge.s32 	%p22, %r63, %r4;
	@%p22 bra 	$L__BB2_35;
	ld.global.f64 	%fd112, [%rd22+5120];
	ld.global.f64 	%fd113, [%rd23+5120];
	mul.f64 	%fd114, %fd2, %fd113;
	mul.f64 	%fd115, %fd4, %fd114;
	fma.rn.f64 	%fd116, %fd1, %fd112, %fd115;
	st.global.f64 	[%rd24+5120], %fd116;
$L__BB2_35:
	add.s32 	%r64, %r23, 896;
	setp.ge.s32 	%p23, %r64, %r4;
	@%p23 bra 	$L__BB2_37;
	ld.global.f64 	%fd117, [%rd22+6144];
	ld.global.f64 	%fd118, [%rd23+6144];
	mul.f64 	%fd119, %fd2, %fd118;
	mul.f64 	%fd120, %fd4, %fd119;
	fma.rn.f64 	%fd121, %fd1, %fd117, %fd120;
	st.global.f64 	[%rd24+6144], %fd121;
$L__BB2_37:
	add.s32 	%r73, %r73, 8;
	setp.ne.s32 	%p24, %r73, %r74;
	@%p24 bra 	$L__BB2_21;
$L__BB2_38:
	setp.eq.s32 	%p25, %r16, 0;
	@%p25 bra 	$L__BB2_59;
	and.b32  	%r26, %r44, 3;
	setp.lt.u32 	%p26, %r16, 4;
	@%p26 bra 	$L__BB2_49;
	shl.b32 	%r65, %r74, 7;
	add.s32 	%r27, %r65, %r6;
	setp.ge.s32 	%p27, %r27, %r4;
	@%p27 bra 	$L__BB2_42;
	mul.wide.s32 	%rd66, %r27, 8;
	add.s64 	%rd67, %rd12, %rd66;
	add.s64 	%rd68, %rd13, %rd66;
	ld.global.f64 	%fd122, [%rd67];
	ld.global.f64 	%fd123, [%rd68];
	mul.f64 	%fd124, %fd2, %fd123;
	mul.f64 	%fd125, %fd4, %fd124;
	fma.rn.f64 	%fd126, %fd1, %fd122, %fd125;
	add.s64 	%rd69, %rd14, %rd66;
	st.global.f64 	[%rd69], %fd126;
$L__BB2_42:
	add.s32 	%r28, %r27, 128;
	setp.ge.s32 	%p28, %r28, %r4;
	@%p28 bra 	$L__BB2_44;
	mul.wide.s32 	%rd70, %r28, 8;
	add.s64 	%rd71, %rd12, %rd70;
	add.s64 	%rd72, %rd13, %rd70;
	ld.global.f64 	%fd127, [%rd71];
	ld.global.f64 	%fd128, [%rd72];
	mul.f64 	%fd129, %fd2, %fd128;
	mul.f64 	%fd130, %fd4, %fd129;
	fma.rn.f64 	%fd131, %fd1, %fd127, %fd130;
	add.s64 	%rd73, %rd14, %rd70;
	st.global.f64 	[%rd73], %fd131;
$L__BB2_44:
	add.s32 	%r29, %r27, 256;
	setp.ge.s32 	%p29, %r29, %r4;
	@%p29 bra 	$L__BB2_46;
	mul.wide.s32 	%rd74, %r29, 8;
	add.s64 	%rd75, %rd12, %rd74;
	add.s64 	%rd76, %rd13, %rd74;
	ld.global.f64 	%fd132, [%rd75];
	ld.global.f64 	%fd133, [%rd76];
	mul.f64 	%fd134, %fd2, %fd133;
	mul.f64 	%fd135, %fd4, %fd134;
	fma.rn.f64 	%fd136, %fd1, %fd132, %fd135;
	add.s64 	%rd77, %rd14, %rd74;
	st.global.f64 	[%rd77], %fd136;
$L__BB2_46:
	add.s32 	%r30, %r27, 384;
	setp.ge.s32 	%p30, %r30, %r4;
	@%p30 bra 	$L__BB2_48;
	mul.wide.s32 	%rd78, %r30, 8;
	add.s64 	%rd79, %rd12, %rd78;
	add.s64 	%rd80, %rd13, %rd78;
	ld.global.f64 	%fd137, [%rd79];
	ld.global.f64 	%fd138, [%rd80];
	mul.f64 	%fd139, %fd2, %fd138;
	mul.f64 	%fd140, %fd4, %fd139;
	fma.rn.f64 	%fd141, %fd1, %fd137, %fd140;
	add.s64 	%rd81, %rd14, %rd78;
	st.global.f64 	[%rd81], %fd141;
$L__BB2_48:
	add.s32 	%r74, %r74, 4;
$L__BB2_49:
	setp.eq.s32 	%p31, %r26, 0;
	@%p31 bra 	$L__BB2_59;
	setp.eq.s32 	%p32, %r26, 1;
	@%p32 bra 	$L__BB2_56;
	shl.b32 	%r66, %r74, 7;
	add.s32 	%r33, %r66, %r6;
	setp.ge.s32 	%p33, %r33, %r4;
	@%p33 bra 	$L__BB2_53;
	mul.wide.s32 	%rd82, %r33, 8;
	add.s64 	%rd83, %rd12, %rd82;
	add.s64 	%rd84, %rd13, %rd82;
	ld.global.f64 	%fd142, [%rd83];
	ld.global.f64 	%fd143, [%rd84];
	mul.f64 	%fd144, %fd2, %fd143;
	mul.f64 	%fd145, %fd4, %fd144;
	fma.rn.f64 	%fd146, %fd1, %fd142, %fd145;
	add.s64 	%rd85, %rd14, %rd82;
	st.global.f64 	[%rd85], %fd146;
$L__BB2_53:
	add.s32 	%r34, %r33, 128;
	setp.ge.s32 	%p34, %r34, %r4;
	@%p34 bra 	$L__BB2_55;
	mul.wide.s32 	%rd86, %r34, 8;
	add.s64 	%rd87, %rd12, %rd86;
	add.s64 	%rd88, %rd13, %rd86;
	ld.global.f64 	%fd147, [%rd87];
	ld.global.f64 	%fd148, [%rd88];
	mul.f64 	%fd149, %fd2, %fd148;
	mul.f64 	%fd150, %fd4, %fd149;
	fma.rn.f64 	%fd151, %fd1, %fd147, %fd150;
	add.s64 	%rd89, %rd14, %rd86;
	st.global.f64 	[%rd89], %fd151;
$L__BB2_55:
	add.s32 	%r74, %r74, 2;
$L__BB2_56:
	and.b32  	%r67, %r44, 1;
	setp.eq.b32 	%p35, %r67, 1;
	not.pred 	%p36, %p35;
	@%p36 bra 	$L__BB2_59;
	shl.b32 	%r68, %r74, 7;
	add.s32 	%r37, %r68, %r6;
	setp.ge.s32 	%p37, %r37, %r4;
	@%p37 bra 	$L__BB2_59;
	mul.wide.s32 	%rd90, %r37, 8;
	add.s64 	%rd91, %rd12, %rd90;
	add.s64 	%rd92, %rd13, %rd90;
	ld.global.f64 	%fd152, [%rd91];
	ld.global.f64 	%fd153, [%rd92];
	mul.f64 	%fd154, %fd2, %fd153;
	mul.f64 	%fd155, %fd4, %fd154;
	fma.rn.f64 	%fd156, %fd1, %fd152, %fd155;
	add.s64 	%rd93, %rd14, %rd90;
	st.global.f64 	[%rd93], %fd156;
$L__BB2_59:
	ret;

}
	// .globl	_ZN3cub18CUB_300001_SM_10006detail9transform16transform_kernelINS2_10policy_hubILb1EN4cuda3std3__45tupleIJN6thrust24THRUST_300001_SM_1000_NS6detail15normal_iteratorINSA_10device_ptrIdEEEESF_EEEE10policy1000El14sample_functorSF_JPdSK_EEEvT0_iT1_T2_DpNS2_10kernel_argIT3_EE
.visible .entry _ZN3cub18CUB_300001_SM_10006detail9transform16transform_kernelINS2_10policy_hubILb1EN4cuda3std3__45tupleIJN6thrust24THRUST_300001_SM_1000_NS6detail15normal_iteratorINSA_10device_ptrIdEEEESF_EEEE10policy1000El14sample_functorSF_JPdSK_EEEvT0_iT1_T2_DpNS2_10kernel_argIT3_EE(
	.param .u64 _ZN3cub18CUB_300001_SM_10006detail9transform16transform_kernelINS2_10policy_hubILb1EN4cuda3std3__45tupleIJN6thrust24THRUST_300001_SM_1000_NS6detail15normal_iteratorINSA_10device_ptrIdEEEESF_EEEE10policy1000El14sample_functorSF_JPdSK_EEEvT0_iT1_T2_DpNS2_10kernel_argIT3_EE_param_0,
	.param .u32 _ZN3cub18CUB_300001_SM_10006detail9transform16transform_kernelINS2_10policy_hubILb1EN4cuda3std3__45tupleIJN6thrust24THRUST_300001_SM_1000_NS6detail15normal_iteratorINSA_10device_ptrIdEEEESF_EEEE10policy1000El14sample_functorSF_JPdSK_EEEvT0_iT1_T2_DpNS2_10kernel_argIT3_EE_param_1,
	.param .align 8 .b8 _ZN3cub18CUB_300001_SM_10006detail9transform16transform_kernelINS2_10policy_hubILb1EN4cuda3std3__45tupleIJN6thrust24THRUST_300001_SM_1000_NS6detail15normal_iteratorINSA_10device_ptrIdEEEESF_EEEE10policy1000El14sample_functorSF_JPdSK_EEEvT0_iT1_T2_DpNS2_10kernel_argIT3_EE_param_2[16],
	.param .align 8 .b8 _ZN3cub18CUB_300001_SM_10006detail9transform16transform_kernelINS2_10policy_hubILb1EN4cuda3std3__45tupleIJN6thrust24THRUST_300001_SM_1000_NS6detail15normal_iteratorINSA_10device_ptrIdEEEESF_EEEE10policy1000El14sample_functorSF_JPdSK_EEEvT0_iT1_T2_DpNS2_10kernel_argIT3_EE_param_3[8],
	.param .align 8 .b8 _ZN3cub18CUB_300001_SM_10006detail9transform16transform_kernelINS2_10policy_hubILb1EN4cuda3std3__45tupleIJN6thrust24THRUST_300001_SM_1000_NS6detail15normal_iteratorINSA_10device_ptrIdEEEESF_EEEE10policy1000El14sample_functorSF_JPdSK_EEEvT0_iT1_T2_DpNS2_10kernel_argIT3_EE_param_4[16],
	.param .align 8 .b8 _ZN3cub18CUB_300001_SM_10006detail9transform16transform_kernelINS2_10policy_hubILb1EN4cuda3std3__45tupleIJN6thrust24THRUST_300001_SM_1000_NS6detail15normal_iteratorINSA_10device_ptrIdEEEESF_EEEE10policy1000El14sample_functorSF_JPdSK_EEEvT0_iT1_T2_DpNS2_10kernel_argIT3_EE_param_5[16]
)
.maxntid 128
{
	.reg .pred 	%p<38>;
	.reg .b32 	%r<77>;
	.reg .b64 	%rd<103>;
	.reg .b64 	%fd<157>;

	ld.param.f64 	%fd1, [_ZN3cub18CUB_300001_SM_10006detail9transform16transform_kernelINS2_10policy_hubILb1EN4cuda3std3__45tupleIJN6thrust24THRUST_300001_SM_1000_NS6detail15normal_iteratorINSA_10device_ptrIdEEEESF_EEEE10policy1000El14sample_functorSF_JPdSK_EEEvT0_iT1_T2_DpNS2_10kernel_argIT3_EE_param_2];
	ld.param.f64 	%fd2, [_ZN3cub18CUB_300001_SM_10006detail9transform16transform_kernelINS2_10policy_hubILb1EN4cuda3std3__45tupleIJN6thrust24THRUST_300001_SM_1000_NS6detail15normal_iteratorINSA_10device_ptrIdEEEESF_EEEE10policy1000El14sample_functorSF_JPdSK_EEEvT0_iT1_T2_DpNS2_10kernel_argIT3_EE_param_2+8];
	ld.param.u64 	%rd30, [_ZN3cub18CUB_300001_SM_10006detail9transform16transform_kernelINS2_10policy_hubILb1EN4cuda3std3__45tupleIJN6thrust24THRUST_300001_SM_1000_NS6detail15normal_iteratorINSA_10device_ptrIdEEEESF_EEEE10policy1000El14sample_functorSF_JPdSK_EEEvT0_iT1_T2_DpNS2_10kernel_argIT3_EE_param_0];
	ld.param.u64 	%rd28, [_ZN3cub18CUB_300001_SM_10006detail9transform16transform_kernelINS2_10policy_hubILb1EN4cuda3std3__45tupleIJN6thrust24THRUST_300001_SM_1000_NS6detail15normal_iteratorINSA_10device_ptrIdEEEESF_EEEE10policy1000El14sample_functorSF_JPdSK_EEEvT0_iT1_T2_DpNS2_10kernel_argIT3_EE_param_5];
	ld.param.u64 	%rd26, [_ZN3cub18CUB_300001_SM_10006detail9transform16transform_kernelINS2_10policy_hubILb1EN4cuda3std3__45tupleIJN6thrust24THRUST_300001_SM_1000_NS6detail15normal_iteratorINSA_10device_ptrIdEEEESF_EEEE10policy1000El14sample_functorSF_JPdSK_EEEvT0_iT1_T2_DpNS2_10kernel_argIT3_EE_param_4];
	ld.param.u64 	%rd31, [_ZN3cub18CUB_300001_SM_10006detail9transform16transform_kernelINS2_10policy_hubILb1EN4cuda3std3__45tupleIJN6thrust24THRUST_300001_SM_1000_NS6detail15normal_iteratorINSA_10device_ptrIdEEEESF_EEEE10policy1000El14sample_functorSF_JPdSK_EEEvT0_iT1_T2_DpNS2_10kernel_argIT3_EE_param_3];
	ld.param.u32 	%r42, [_ZN3cub18CUB_300001_SM_10006detail9transform16transform_kernelINS2_10policy_hubILb1EN4cuda3std3__45tupleIJN6thrust24THRUST_300001_SM_1000_NS6detail15normal_iteratorINSA_10device_ptrIdEEEESF_EEEE10policy1000El14sample_functorSF_JPdSK_EEEvT0_iT1_T2_DpNS2_10kernel_argIT3_EE_param_1];
	cvta.to.global.u64 	%rd1, %rd31;
	cvta.to.global.u64 	%rd2, %rd26;
	cvta.to.global.u64 	%rd3, %rd28;
	shl.b32 	%r1, %r42, 7;
	mov.u32 	%r43, %ctaid.x;
	cvt.u64.u32 	%rd32, %r43;
	cvt.s64.s32 	%rd33, %r1;
	mul.lo.s64 	%rd4, %rd33, %rd32;
	sub.s64 	%rd34, %rd30, %rd4;
	min.s64 	%rd35, %rd34, %rd33;
	cvt.u32.u64 	%r2, %rd35;
	shl.b32 	%r3, %r2, 3;
	mov.u32 	%r4, %tid.x;
	shl.b32 	%r67, %r4, 7;
	setp.ge.s32 	%p1, %r67, %r3;
	@%p1 bra 	$L__BB3_5;
	shl.b64 	%rd5, %rd4, 3;
	add.s64 	%rd36, %rd2, %rd5;
	mul.wide.u32 	%rd6, %r4, 128;
	add.s64 	%rd100, %rd36, %rd6;
	mov.u32 	%r66, %r67;
$L__BB3_2:
	.pragma "nounroll";
	// begin inline asm
	prefetch.global.L2 [%rd100];
	// end inline asm
	add.s32 	%r66, %r66, 16384;
	add.s64 	%rd100, %rd100, 16384;
	setp.lt.s32 	%p2, %r66, %r3;
	@%p2 bra 	$L__BB3_2;
	add.s64 	%rd38, %rd3, %rd5;
	add.s64 	%rd101, %rd38, %rd6;
$L__BB3_4:
	.pragma "nounroll";
	// begin inline asm
	prefetch.global.L2 [%rd101];
	// end inline asm
	add.s32 	%r67, %r67, 16384;
	add.s64 	%rd101, %rd101, 16384;
	setp.lt.s32 	%p3, %r67, %r3;
	@%p3 bra 	$L__BB3_4;
$L__BB3_5:
	shl.b64 	%rd102, %rd4, 3;
	add.s64 	%rd13, %rd2, %rd102;
	add.s64 	%rd14, %rd3, %rd102;
	add.s64 	%rd15, %rd1, %rd102;
	setp.eq.s32 	%p4, %r1, %r2;
	@%p4 bra 	$L__BB3_47;
	setp.lt.s32 	%p5, %r42, 1;
	@%p5 bra 	$L__BB3_59;
	mov.f64 	%fd5, 0d3FF0000000000000;
	sub.f64 	%fd3, %fd5, %fd1;
	and.b32  	%r10, %r42, 7;
	setp.lt.u32 	%p6, %r42, 8;
	mov.b32 	%r74, 0;
	@%p6 bra 	$L__BB3_26;
	and.b32  	%r74, %r42, 2147483640;
	mov.b32 	%r70, 0;
$L__BB3_9:
	.pragma "nounroll";
	shl.b32 	%r46, %r70, 7;
	add.s32 	%r21, %r46, %r4;
	setp.ge.s32 	%p7, %r21, %r2;
	@%p7 bra 	$L__BB3_11;
	mul.wide.u32 	%rd41, %r21, 8;
	add.s64 	%rd42, %rd13, %rd41;
	add.s64 	%rd43, %rd14, %rd41;
	ld.global.f64 	%fd6, [%rd42];
	ld.global.f64 	%fd7, [%rd43];
	mul.f64 	%fd8, %fd2, %fd7;
	mul.f64 	%fd9, %fd3, %fd8;
	fma.rn.f64 	%fd10, %fd1, %fd6, %fd9;
	add.s64 	%rd44, %rd15, %rd41;
	st.global.f64 	[%rd44], %fd10;
$L__BB3_11:
	add.s32 	%r47, %r21, 128;
	setp.ge.s32 	%p8, %r47, %r2;
	mul.wide.s32 	%rd45, %r47, 8;
	add.s64 	%rd23, %rd13, %rd45;
	add.s64 	%rd24, %rd14, %rd45;
	add.s64 	%rd25, %rd15, %rd45;
	@%p8 bra 	$L__BB3_13;
	ld.global.f64 	%fd11, [%rd23];
	ld.global.f64 	%fd12, [%rd24];
	mul.f64 	%fd13, %fd2, %fd12;
	mul.f64 	%fd14, %fd3, %fd13;
	fma.rn.f64 	%fd15, %fd1, %fd11, %fd14;
	st.global.f64 	[%rd25], %fd15;
$L__BB3_13:
	add.s32 	%r48, %r21, 256;
	setp.ge.s32 	%p9, %r48, %r2;
	@%p9 bra 	$L__BB3_15;
	ld.global.f64 	%fd16, [%rd23+1024];
	ld.global.f64 	%fd17, [%rd24+1024];
	mul.f64 	%fd18, %fd2, %fd17;
	mul.f64 	%fd19, %fd3, %fd18;
	fma.rn.f64 	%fd20, %fd1, %fd16, %fd19;
	st.global.f64 	[%rd25+1024], %fd20;
$L__BB3_15:
	add.s32 	%r49, %r21, 384;
	setp.ge.s32 	%p10, %r49, %r2;
	@%p10 bra 	$L__BB3_17;
	ld.global.f64 	%fd21, [%rd23+2048];
	ld.global.f64 	%fd22, [%rd24+2048];
	mul.f64 	%fd23, %fd2, %fd22;
	mul.f64 	%fd24, %fd3, %fd23;
	fma.rn.f64 	%fd25, %fd1, %fd21, %fd24;
	st.global.f64 	[%rd25+2048], %fd25;
$L__BB3_17:
	add.s32 	%r50, %r21, 512;
	setp.ge.s32 	%p11, %r50, %r2;
	@%p11 bra 	$L__BB3_19;
	ld.global.f64 	%fd26, [%rd23+3072];
	ld.global.f64 	%fd27, [%rd24+3072];
	mul.f64 	%fd28, %fd2, %fd27;
	mul.f64 	%fd29, %fd3, %fd28;
	fma.rn.f64 	%fd30, %fd1, %fd26, %fd29;
	st.global.f64 	[%rd25+3072], %fd30;
$L__BB3_19:
	add.s32 	%r51, %r21, 640;
	setp.ge.s32 	%p12, %r51, %r2;
	@%p12 bra 	$L__BB3_21;
	ld.global.f64 	%fd31, [%rd23+4096];
	ld.global.f64 	%fd32, [%rd24+4096];
	mul.f64 	%fd33, %fd2, %fd32;
	mul.f64 	%fd34, %fd3, %fd33;
	fma.rn.f64 	%fd35, %fd1, %fd31, %fd34;
	st.global.f64 	[%rd25+4096], %fd35;
$L__BB3_21:
	add.s32 	%r52, %r21, 768;
	setp.ge.s32 	%p13, %r52, %r2;
	@%p13 bra 	$L__BB3_23;
	ld.global.f64 	%fd36, [%rd23+5120];
	ld.global.f64 	%fd37, [%rd24+5120];
	mul.f64 	%fd38, %fd2, %fd37;
	mul.f64 	%fd39, %fd3, %fd38;
	fma.rn.f64 	%fd40, %fd1, %fd36, %fd39;
	st.global.f64 	[%rd25+5120], %fd40;
$L__BB3_23:
	add.s32 	%r53, %r21, 896;
	setp.ge.s32 	%p14, %r53, %r2;
	@%p14 bra 	$L__BB3_25;
	ld.global.f64 	%fd41, [%rd23+6144];
	ld.global.f64 	%fd42, [%rd24+6144];
	mul.f64 	%fd43, %fd2, %fd42;
	mul.f64 	%fd44, %fd3, %fd43;
	fma.rn.f64 	%fd45, %fd1, %fd41, %fd44;
	st.global.f64 	[%rd25+6144], %fd45;
$L__BB3_25:
	add.s32 	%r70, %r70, 8;
	setp.eq.s32 	%p15, %r70, %r74;
	@%p15 bra 	$L__BB3_26;
	bra.uni 	$L__BB3_9;
$L__BB3_26:
	setp.eq.s32 	%p16, %r10, 0;
	@%p16 bra 	$L__BB3_59;
	and.b32  	%r30, %r42, 3;
	setp.lt.u32 	%p17, %r10, 4;
	@%p17 bra 	$L__BB3_37;
	shl.b32 	%r54, %r74, 7;
	add.s32 	%r31, %r54, %r4;
	setp.ge.s32 	%p18, %r31, %r2;
	@%p18 bra 	$L__BB3_30;
	mul.wide.s32 	%rd46, %r31, 8;
	add.s64 	%rd47, %rd13, %rd46;
	add.s64 	%rd48, %rd14, %rd46;
	ld.global.f64 	%fd46, [%rd47];
	ld.global.f64 	%fd47, [%rd48];
	mul.f64 	%fd48, %fd2, %fd47;
	mul.f64 	%fd49, %fd3, %fd48;
	fma.rn.f64 	%fd50, %fd1, %fd46, %fd49;
	add.s64 	%rd49, %rd15, %rd46;
	st.global.f64 	[%rd49], %fd50;
$L__BB3_30:
	add.s32 	%r32, %r31, 128;
	setp.ge.s32 	%p19, %r32, %r2;
	@%p19 bra 	$L__BB3_32;
	mul.wide.s32 	%rd50, %r32, 8;
	add.s64 	%rd51, %rd13, %rd50;
	add.s64 	%rd52, %rd14, %rd50;
	ld.global.f64 	%fd51, [%rd51];
	ld.global.f64 	%fd52, [%rd52];
	mul.f64 	%fd53, %fd2, %fd52;
	mul.f64 	%fd54, %fd3, %fd53;
	fma.rn.f64 	%fd55, %fd1, %fd51, %fd54;
	add.s64 	%rd53, %rd15, %rd50;
	st.global.f64 	[%rd53], %fd55;
$L__BB3_32:
	add.s32 	%r33, %r31, 256;
	setp.ge.s32 	%p20, %r33, %r2;
	@%p20 bra 	$L__BB3_34;
	mul.wide.s32 	%rd54, %r33, 8;
	add.s64 	%rd55, %rd13, %rd54;
	add.s64 	%rd56, %rd14, %rd54;
	ld.global.f64 	%fd56, [%rd55];
	ld.global.f64 	%fd57, [%rd56];
	mul.f64 	%fd58, %fd2, %fd57;
	mul.f64 	%fd59, %fd3, %fd58;
	fma.rn.f64 	%fd60, %fd1, %fd56, %fd59;
	add.s64 	%rd57, %rd15, %rd54;
	st.global.f64 	[%rd57], %fd60;
$L__BB3_34:
	add.s32 	%r34, %r31, 384;
	setp.ge.s32 	%p21, %r34, %r2;
	@%p21 bra 	$L__BB3_36;
	mul.wide.s32 	%rd58, %r34, 8;
	add.s64 	%rd59, %rd13, %rd58;
	add.s64 	%rd60, %rd14, %rd58;
	ld.global.f64 	%fd61, [%rd59];
	ld.global.f64 	%fd62, [%rd60];
	mul.f64 	%fd63, %fd2, %fd62;
	mul.f64 	%fd64, %fd3, %fd63;
	fma.rn.f64 	%fd65, %fd1, %fd61, %fd64;
	add.s64 	%rd61, %rd15, %rd58;
	st.global.f64 	[%rd61], %fd65;
$L__BB3_36:
	add.s32 	%r74, %r74, 4;
$L__BB3_37:
	setp.eq.s32 	%p22, %r30, 0;
	@%p22 bra 	$L__BB3_59;
	setp.eq.s32 	%p23, %r30, 1;
	@%p23 bra 	$L__BB3_44;
	shl.b32 	%r55, %r74, 7;
	add.s32 	%r37, %r55, %r4;
	setp.ge.s32 	%p24, %r37, %r2;
	@%p24 bra 	$L__BB3_41;
	mul.wide.s32 	%rd62, %r37, 8;
	add.s64 	%rd63, %rd13, %rd62;
	add.s64 	%rd64, %rd14, %rd62;
	ld.global.f64 	%fd66, [%rd63];
	ld.global.f64 	%fd67, [%rd64];
	mul.f64 	%fd68, %fd2, %fd67;
	mul.f64 	%fd69, %fd3, %fd68;
	fma.rn.f64 	%fd70, %fd1, %fd66, %fd69;
	add.s64 	%rd65, %rd15, %rd62;
	st.global.f64 	[%rd65], %fd70;
$L__BB3_41:
	add.s32 	%r38, %r37, 128;
	setp.ge.s32 	%p25, %r38, %r2;
	@%p25 bra 	$L__BB3_43;
	mul.wide.s32 	%rd66, %r38, 8;
	add.s64 	%rd67, %rd13, %rd66;
	add.s64 	%rd68, %rd14, %rd66;
	ld.global.f64 	%fd71, [%rd67];
	ld.global.f64 	%fd72, [%rd68];
	mul.f64 	%fd73, %fd2, %fd72;
	mul.f64 	%fd74, %fd3, %fd73;
	fma.rn.f64 	%fd75, %fd1, %fd71, %fd74;
	add.s64 	%rd69, %rd15, %rd66;
	st.global.f64 	[%rd69], %fd75;
$L__BB3_43:
	add.s32 	%r74, %r74, 2;
$L__BB3_44:
	and.b32  	%r56, %r42, 1;
	setp.eq.b32 	%p26, %r56, 1;
	not.pred 	%p27, %p26;
	@%p27 bra 	$L__BB3_59;
	shl.b32 	%r57, %r74, 7;
	add.s32 	%r41, %r57, %r4;
	setp.ge.s32 	%p28, %r41, %r2;
	@%p28 bra 	$L__BB3_59;
	mul.wide.s32 	%rd70, %r41, 8;
	add.s64 	%rd71, %rd13, %rd70;
	add.s64 	%rd72, %rd14, %rd70;
	ld.global.f64 	%fd76, [%rd71];
	ld.global.f64 	%fd77, [%rd72];
	mul.f64 	%fd78, %fd2, %fd77;
	mul.f64 	%fd79, %fd3, %fd78;
	fma.rn.f64 	%fd80, %fd1, %fd76, %fd79;
	add.s64 	%rd73, %rd15, %rd70;
	st.global.f64 	[%rd73], %fd80;
	bra.uni 	$L__BB3_59;
$L__BB3_47:
	setp.lt.s32 	%p29, %r42, 1;
	@%p29 bra 	$L__BB3_59;
	mov.f64 	%fd81, 0d3FF0000000000000;
	sub.f64 	%fd4, %fd81, %fd1;
	and.b32  	%r12, %r42, 7;
	setp.lt.u32 	%p30, %r42, 8;
	mov.b32 	%r72, 0;
	@%p30 bra 	$L__BB3_51;
	and.b32  	%r72, %r42, 2147483640;
	neg.s32 	%r69, %r72;
	mul.wide.u32 	%rd74, %r4, 8;
	add.s64 	%rd16, %rd1, %rd74;
	add.s64 	%rd75, %rd102, 3072;
	add.s64 	%rd18, %rd2, %rd75;
	add.s32 	%r68, %r4, 128;
	add.s64 	%rd19, %rd3, %rd75;
	add.s64 	%rd20, %rd1, %rd75;
$L__BB3_50:
	.pragma "nounroll";
	mul.wide.s32 	%rd76, %r68, 8;
	add.s64 	%rd77, %rd18, %rd76;
	add.s64 	%rd78, %rd19, %rd76;
	add.s64 	%rd79, %rd20, %rd76;
	cvta.to.global.u64 	%rd80, %rd26;
	mul.wide.u32 	%rd81, %r4, 8;
	add.s64 	%rd82, %rd80, %rd81;
	add.s64 	%rd83, %rd82, %rd102;
	cvta.to.global.u64 	%rd84, %rd28;
	add.s64 	%rd85, %rd84, %rd81;
	add.s64 	%rd86, %rd85, %rd102;
	ld.global.f64 	%fd82, [%rd83];
	ld.global.f64 	%fd83, [%rd86];
	mul.f64 	%fd84, %fd2, %fd83;
	mul.f64 	%fd85, %fd4, %fd84;
	fma.rn.f64 	%fd86, %fd1, %fd82, %fd85;
	add.s64 	%rd87, %rd16, %rd102;
	st.global.f64 	[%rd87], %fd86;
	ld.global.f64 	%fd87, [%rd77+-3072];
	ld.global.f64 	%fd88, [%rd78+-3072];
	mul.f64 	%fd89, %fd2, %fd88;
	mul.f64 	%fd90, %fd4, %fd89;
	fma.rn.f64 	%fd91, %fd1, %fd87, %fd90;
	st.global.f64 	[%rd79+-3072], %fd91;
	ld.global.f64 	%fd92, [%rd77+-2048];
	ld.global.f64 	%fd93, [%rd78+-2048];
	mul.f64 	%fd94, %fd2, %fd93;
	mul.f64 	%fd95, %fd4, %fd94;
	fma.rn.f64 	%fd96, %fd1, %fd92, %fd95;
	st.global.f64 	[%rd79+-2048], %fd96;
	ld.global.f64 	%fd97, [%rd77+-1024];
	ld.global.f64 	%fd98, [%rd78+-1024];
	mul.f64 	%fd99, %fd2, %fd98;
	mul.f64 	%fd100, %fd4, %fd99;
	fma.rn.f64 	%fd101, %fd1, %fd97, %fd100;
	st.global.f64 	[%rd79+-1024], %fd101;
	ld.global.f64 	%fd102, [%rd77];
	ld.global.f64 	%fd103, [%rd78];
	mul.f64 	%fd104, %fd2, %fd103;
	mul.f64 	%fd105, %fd4, %fd104;
	fma.rn.f64 	%fd106, %fd1, %fd102, %fd105;
	st.global.f64 	[%rd79], %fd106;
	ld.global.f64 	%fd107, [%rd77+1024];
	ld.global.f64 	%fd108, [%rd78+1024];
	mul.f64 	%fd109, %fd2, %fd108;
	mul.f64 	%fd110, %fd4, %fd109;
	fma.rn.f64 	%fd111, %fd1, %fd107, %fd110;
	st.global.f64 	[%rd79+1024], %fd111;
	ld.global.f64 	%fd112, [%rd77+2048];
	ld.global.f64 	%fd113, [%rd78+2048];
	mul.f64 	%fd114, %fd2, %fd113;
	mul.f64 	%fd115, %fd4, %fd114;
	fma.rn.f64 	%fd116, %fd1, %fd112, %fd115;
	st.global.f64 	[%rd79+2048], %fd116;
	ld.global.f64 	%fd117, [%rd77+3072];
	ld.global.f64 	%fd118, [%rd78+3072];
	mul.f64 	%fd119, %fd2, %fd118;
	mul.f64 	%fd120, %fd4, %fd119;
	fma.rn.f64 	%fd121, %fd1, %fd117, %fd120;
	st.global.f64 	[%rd79+3072], %fd121;
	add.s32 	%r69, %r69, 8;
	add.s64 	%rd102, %rd102, 8192;
	add.s32 	%r68, %r68, 1024;
	setp.eq.s32 	%p31, %r69, 0;
	@%p31 bra 	$L__BB3_51;
	bra.uni 	$L__BB3_50;
$L__BB3_51:
	setp.eq.s32 	%p32, %r12, 0;
	@%p32 bra 	$L__BB3_59;
	and.b32  	%r24, %r42, 3;
	setp.lt.u32 	%p33, %r12, 4;
	@%p33 bra 	$L__BB3_54;
	shl.b32 	%r59, %r72, 7;
	add.s32 	%r60, %r59, %r4;
	mul.wide.s32 	%rd88, %r60, 8;
	add.s64 	%rd89, %rd13, %rd88;
	add.s64 	%rd90, %rd14, %rd88;
	ld.global.f64 	%fd122, [%rd89];
	ld.global.f64 	%fd123, [%rd90];
	mul.f64 	%fd124, %fd2, %fd123;
	mul.f64 	%fd125, %fd4, %fd124;
	fma.rn.f64 	%fd126, %fd1, %fd122, %fd125;
	add.s64 	%rd91, %rd15, %rd88;
	st.global.f64 	[%rd91], %fd126;
	ld.global.f64 	%fd127, [%rd89+1024];
	ld.global.f64 	%fd128, [%rd90+1024];
	mul.f64 	%fd129, %fd2, %fd128;
	mul.f64 	%fd130, %fd4, %fd129;
	fma.rn.f64 	%fd131, %fd1, %fd127, %fd130;
	st.global.f64 	[%rd91+1024], %fd131;
	ld.global.f64 	%fd132, [%rd89+2048];
	ld.global.f64 	%fd133, [%rd90+2048];
	mul.f64 	%fd134, %fd2, %fd133;
	mul.f64 	%fd135, %fd4, %fd134;
	fma.rn.f64 	%fd136, %fd1, %fd132, %fd135;
	st.global.f64 	[%rd91+2048], %fd136;
	ld.global.f64 	%fd137, [%rd89+3072];
	ld.global.f64 	%fd138, [%rd90+3072];
	mul.f64 	%fd139, %fd2, %fd138;
	mul.f64 	%fd140, %fd4, %fd139;
	fma.rn.f64 	%fd141, %fd1, %fd137, %fd140;
	st.global.f64 	[%rd91+3072], %fd141;
	add.s32 	%r72, %r72, 4;
$L__BB3_54:
	setp.eq.s32 	%p34, %r24, 0;
	@%p34 bra 	$L__BB3_59;
	setp.eq.s32 	%p35, %r24, 1;
	@%p35 bra 	$L__BB3_57;
	shl.b32 	%r61, %r72, 7;
	add.s32 	%r62, %r61, %r4;
	mul.wide.s32 	%rd92, %r62, 8;
	add.s64 	%rd93, %rd13, %rd92;
	add.s64 	%rd94, %rd14, %rd92;
	ld.global.f64 	%fd142, [%rd93];
	ld.global.f64 	%fd143, [%rd94];
	mul.f64 	%fd144, %fd2, %fd143;
	mul.f64 	%fd145, %fd4, %fd144;
	fma.rn.f64 	%fd146, %fd1, %fd142, %fd145;
	add.s64 	%rd95, %rd15, %rd92;
	st.global.f64 	[%rd95], %fd146;
	ld.global.f64 	%fd147, [%rd93+1024];
	ld.global.f64 	%fd148, [%rd94+1024];
	mul.f64 	%fd149, %fd2, %fd148;
	mul.f64 	%fd150, %fd4, %fd149;
	fma.rn.f64 	%fd151, %fd1, %fd147, %fd150;
	st.global.f64 	[%rd95+1024], %fd151;
	add.s32 	%r72, %r72, 2;
$L__BB3_57:
	and.b32  	%r63, %r42, 1;
	setp.eq.b32 	%p36, %r63, 1;
	not.pred 	%p37, %p36;
	@%p37 bra 	$L__BB3_59;
	shl.b32 	%r64, %r72, 7;
	add.s32 	%r65, %r64, %r4;
	mul.wide.s32 	%rd96, %r65, 8;
	add.s64 	%rd97, %rd13, %rd96;
	add.s64 	%rd98, %rd14, %rd96;
	ld.global.f64 	%fd152, [%rd97];
	ld.global.f64 	%fd153, [%rd98];
	mul.f64 	%fd154, %fd2, %fd153;
	mul.f64 	%fd155, %fd4, %fd154;
	fma.rn.f64 	%fd156, %fd1, %fd152, %fd155;
	add.s64 	%rd99, %rd15, %rd96;
	st.global.f64 	[%rd99], %fd156;
$L__BB3_59:
	ret;

}


// ===== COMPILED SASS (sm_100) =====

	.target	sm_100

	.elftype	@"ET_EXEC"


//--------------------- .note.nv.tkinfo           --------------------------
	.section	.note.nv.tkinfo,"",@"SHT_NOTE"
	.sectionflags	@"SHF_NOTE_NV_TKINFO"
	.tkinfo
        /*0018*/ 	.word	0x00000002
        /*0030*/ 	.string	""
        /*0030*/ 	.string	"ptxas"
        /*0030*/ 	.string	"Cuda compilation tools, release 13.0, V13.0.88"
        /*0030*/ 	.string	"Build cuda_13.0.r13.0/compiler.36424714_0"
        /*0030*/ 	.string	"-arch sm_100 -m 64 "



//--------------------- .note.nv.cuinfo           --------------------------
	.section	.note.nv.cuinfo,"",@"SHT_NOTE"
	.sectionflags	@"SHF_NOTE_NV_CUINFO"
        /*0018*/ 	.short	0x0002
        /*001a*/ 	.short	0x0064
        /*001c*/ 	.short	0x0082
	.zero		2


//--------------------- .nv.info                  --------------------------
	.section	.nv.info,"",@"SHT_CUDA_INFO"
	.align	4


	//----- nvinfo : EIATTR_REGCOUNT
	.align		4
        /*0000*/ 	.byte	0x04, 0x2f
        /*0002*/ 	.short	(.L_44 - .L_43)
	.align		4
.L_43:
        /*0004*/ 	.word	index@(_ZN3cub18CUB_300001_SM_10006detail11EmptyKernelIvEEvv)
        /*0008*/ 	.word	0x00000004


	//----- nvinfo : EIATTR_FRAME_SIZE
	.align		4
.L_44:
        /*000c*/ 	.byte	0x04, 0x11
        /*000e*/ 	.short	(.L_46 - .L_45)
	.align		4
.L_45:
        /*0010*/ 	.word	index@(_ZN3cub18CUB_300001_SM_10006detail11EmptyKernelIvEEvv)
        /*0014*/ 	.word	0x00000000


	//----- nvinfo : EIATTR_REGCOUNT
	.align		4
.L_46:
        /*0018*/ 	.byte	0x04, 0x2f
        /*001a*/ 	.short	(.L_48 - .L_47)
	.align		4
.L_47:
        /*001c*/ 	.word	index@(_ZN3cub18CUB_300001_SM_10006detail8for_each13static_kernelINS2_12policy_hub_t12policy_500_tEmN6thrust24THRUST_300001_SM_1000_NS8cuda_cub20__uninitialized_fill7functorINS7_10device_ptrIdEEdEEEEvT0_T1_)
        /*0020*/ 	.word	0x00000009


	//----- nvinfo : EIATTR_FRAME_SIZE
	.align		4
.L_48:
        /*0024*/ 	.byte	0x04, 0x11
        /*0026*/ 	.short	(.L_50 - .L_49)
	.align		4
.L_49:
        /*0028*/ 	.word	index@(_ZN3cub18CUB_300001_SM_10006detail8for_each13static_kernelINS2_12policy_hub_t12policy_500_tEmN6thrust24THRUST_300001_SM_1000_NS8cuda_cub20__uninitialized_fill7functorINS7_10device_ptrIdEEdEEEEvT0_T1_)
        /*002c*/ 	.word	0x00000000


	//----- nvinfo : EIATTR_REGCOUNT
	.align		4
.L_50:
        /*0030*/ 	.byte	0x04, 0x2f
        /*0032*/ 	.short	(.L_52 - .L_51)
	.align		4
.L_51:
        /*0034*/ 	.word	index@(_ZN3cub18CUB_300001_SM_10006detail9transform16transform_kernelINS2_10policy_hubILb1EN4cuda3std3__45tupleIJN6thrust24THRUST_300001_SM_1000_NS6detail15normal_iteratorINSA_10device_ptrIdEEEESF_EEEE10policy1000Ei14sample_functorSF_JPdSK_EEEvT0_iT1_T2_DpNS2_10kernel_argIT3_EE)
        /*0038*/ 	.word	0x0000001e


	//----- nvinfo : EIATTR_FRAME_SIZE
	.align		4
.L_52:
        /*003c*/ 	.byte	0x04, 0x11
        /*003e*/ 	.short	(.L_54 - .L_53)
	.align		4
.L_53:
        /*0040*/ 	.word	index@(_ZN3cub18CUB_300001_SM_10006detail9transform16transform_kernelINS2_10policy_hubILb1EN4cuda3std3__45tupleIJN6thrust24THRUST_300001_SM_1000_NS6detail15normal_iteratorINSA_10device_ptrIdEEEESF_EEEE10policy1000Ei14sample_functorSF_JPdSK_EEEvT0_iT1_T2_DpNS2_10kernel_argIT3_EE)
        /*0044*/ 	.word	0x00000000


	//----- nvinfo : EIATTR_REGCOUNT
	.align		4
.L_54:
        /*0048*/ 	.byte	0x04, 0x2f
        /*004a*/ 	.short	(.L_56 - .L_55)
	.align		4
.L_55:
        /*004c*/ 	.word	index@(_ZN3cub18CUB_300001_SM_10006detail9transform16transform_kernelINS2_10policy_hubILb1EN4cuda3std3__45tupleIJN6thrust24THRUST_300001_SM_1000_NS6detail15normal_iteratorINSA_10device_ptrIdEEEESF_EEEE10policy1000El14sample_functorSF_JPdSK_EEEvT0_iT1_T2_DpNS2_10kernel_argIT3_EE)
        /*0050*/ 	.word	0x00000020


	//----- nvinfo : EIATTR_FRAME_SIZE
	.align		4
.L_56:
        /*0054*/ 	.byte	0x04, 0x11
        /*0056*/ 	.short	(.L_58 - .L_57)
	.align		4
.L_57:
        /*0058*/ 	.word	index@(_ZN3cub18CUB_300001_SM_10006detail9transform16transform_kernelINS2_10policy_hubILb1EN4cuda3std3__45tupleIJN6thrust24THRUST_300001_SM_1000_NS6detail15normal_iteratorINSA_10device_ptrIdEEEESF_EEEE10policy1000El14sample_functorSF_JPdSK_EEEvT0_iT1_T2_DpNS2_10kernel_argIT3_EE)
        /*005c*/ 	.word	0x00000000


	//----- nvinfo : EIATTR_MIN_STACK_SIZE
	.align		4
.L_58:
        /*0060*/ 	.byte	0x04, 0x12
        /*0062*/ 	.short	(.L_60 - .L_59)
	.align		4
.L_59:
        /*0064*/ 	.word	index@(_ZN3cub18CUB_300001_SM_10006detail9transform16transform_kernelINS2_10policy_hubILb1EN4cuda3std3__45tupleIJN6thrust24THRUST_300001_SM_1000_NS6detail15normal_iteratorINSA_10device_ptrIdEEEESF_EEEE10policy1000El14sample_functorSF_JPdSK_EEEvT0_iT1_T2_DpNS2_10kernel_argIT3_EE)
        /*0068*/ 	.word	0x00000000


	//----- nvinfo : EIATTR_MIN_STACK_SIZE
	.align		4
.L_60:
        /*006c*/ 	.byte	0x04, 0x12
        /*006e*/ 	.short	(.L_62 - .L_61)
	.align		4
.L_61:
        /*0070*/ 	.word	index@(_ZN3cub18CUB_300001_SM_10006detail9transform16transform_kernelINS2_10policy_hubILb1EN4cuda3std3__45tupleIJN6thrust24THRUST_300001_SM_1000_NS6detail15normal_iteratorINSA_10device_ptrIdEEEESF_EEEE10policy1000Ei14sample_functorSF_JPdSK_EEEvT0_iT1_T2_DpNS2_10kernel_argIT3_EE)
        /*0074*/ 	.word	0x00000000


	//----- nvinfo : EIATTR_MIN_STACK_SIZE
	.align		4
.L_62:
        /*0078*/ 	.byte	0x04, 0x12
        /*007a*/ 	.short	(.L_64 - .L_63)
	.align		4
.L_63:
        /*007c*/ 	.word	index@(_ZN3cub18CUB_300001_SM_10006detail8for_each13static_kernelINS2_12policy_hub_t12policy_500_tEmN6thrust24THRUST_300001_SM_1000_NS8cuda_cub20__uninitialized_fill7functorINS7_10device_ptrIdEEdEEEEvT0_T1_)
        /*0080*/ 	.word	0x00000000


	//----- nvinfo : EIATTR_MIN_STACK_SIZE
	.align		4
.L_64:
        /*0084*/ 	.byte	0x04, 0x12
        /*0086*/ 	.short	(.L_66 - .L_65)
	.align		4
.L_65:
        /*0088*/ 	.word	index@(_ZN3cub18CUB_300001_SM_10006detail11EmptyKernelIvEEvv)
        /*008c*/ 	.word	0x00000000
.L_66:


//--------------------- .nv.compat                --------------------------
	.section	.nv.compat,"",@"SHT_CUDA_COMPAT_INFO"
	.align	4
        /*0000*/ 	.byte	0x02, 0x09, 0x00, 0x00, 0x02, 0x02, 0x01, 0x00, 0x02, 0x05, 0x05, 0x00, 0x03, 0x07, 0x01, 0x01
        /*0010*/ 	.byte	0x02, 0x03, 0x00, 0x00, 0x02, 0x06, 0x01, 0x00, 0x04, 0x0b, 0x08, 0x00, 0x01, 0x00, 0x00, 0x00
        /*0020*/ 	.byte	0x00, 0x00, 0x00, 0x00


//--------------------- .nv.info._ZN3cub18CUB_300001_SM_10006detail9transform16transform_kernelINS2_10policy_hubILb1EN4cuda3std3__45tupleIJN6thrust24THRUST_300001_SM_1000_NS6detail15normal_iteratorINSA_10device_ptrIdEEEESF_EEEE10policy1000El14sample_functorSF_JPdSK_EEEvT0_iT1_T2_DpNS2_10kernel_argIT3_EE --------------------------
	.section	.nv.info._ZN3cub18CUB_300001_SM_10006detail9transform16transform_kernelINS2_10policy_hubILb1EN4cuda3std3__45tupleIJN6thrust24THRUST_300001_SM_1000_NS6detail15normal_iteratorINSA_10device_ptrIdEEEESF_EEEE10policy1000El14sample_functorSF_JPdSK_EEEvT0_iT1_T2_DpNS2_10kernel_argIT3_EE,"",@"SHT_CUDA_INFO"
	.sectionflags	@""
	.align	4


	//----- nvinfo : EIATTR_CUDA_API_VERSION
	.align		4
        /*0000*/ 	.byte	0x04, 0x37
        /*0002*/ 	.short	(.L_68 - .L_67)
.L_67:
        /*0004*/ 	.word	0x00000082


	//----- nvinfo : EIATTR_KPARAM_INFO
	.align		4
.L_68:
        /*0008*/ 	.byte	0x04, 0x17
        /*000a*/ 	.short	(.L_70 - .L_69)
.L_69:
        /*000c*/ 	.word	0x00000000
        /*0010*/ 	.short	0x0005
        /*0012*/ 	.short	0x0038
        /*0014*/ 	.byte	0x00, 0xf0, 0x41, 0x00


	//----- nvinfo : EIATTR_KPARAM_INFO
	.align		4
.L_70:
        /*0018*/ 	.byte	0x04, 0x17
        /*001a*/ 	.short	(.L_72 - .L_71)
.L_71:
        /*001c*/ 	.word	0x00000000
        /*0020*/ 	.short	0x0004
        /*0022*/ 	.short	0x0028
        /*0024*/ 	.byte	0x00, 0xf0, 0x41, 0x00


	//----- nvinfo : EIATTR_KPARAM_INFO
	.align		4
.L_72:
        /*0028*/ 	.byte	0x04, 0x17
        /*002a*/ 	.short	(.L_74 - .L_73)
.L_73:
        /*002c*/ 	.word	0x00000000
        /*0030*/ 	.short	0x0003
        /*0032*/ 	.short	0x0020
        /*0034*/ 	.byte	0x00, 0xf0, 0x21, 0x00


	//----- nvinfo : EIATTR_KPARAM_INFO
	.align		4
.L_74:
        /*0038*/ 	.byte	0x04, 0x17
        /*003a*/ 	.short	(.L_76 - .L_75)
.L_75:
        /*003c*/ 	.word	0x00000000
        /*0040*/ 	.short	0x0002
        /*0042*/ 	.short	0x0010
        /*0044*/ 	.byte	0x00, 0xf0, 0x41, 0x00


	//----- nvinfo : EIATTR_KPARAM_INFO
	.align		4
.L_76:
        /*0048*/ 	.byte	0x04, 0x17
        /*004a*/ 	.short	(.L_78 - .L_77)
.L_77:
        /*004c*/ 	.word	0x00000000
        /*0050*/ 	.short	0x0001
        /*0052*/ 	.short	0x0008
        /*0054*/ 	.byte	0x00, 0xf0, 0x11, 0x00


	//----- nvinfo : EIATTR_KPARAM_INFO
	.align		4
.L_78:
        /*0058*/ 	.byte	0x04, 0x17
        /*005a*/ 	.short	(.L_80 - .L_79)
.L_79:
        /*005c*/ 	.word	0x00000000
        /*0060*/ 	.short	0x0000
        /*0062*/ 	.short	0x0000
        /*0064*/ 	.byte	0x00, 0xf0, 0x21, 0x00


	//----- nvinfo : EIATTR_SPARSE_MMA_MASK
	.align		4
.L_80:
        /*0068*/ 	.byte	0x03, 0x50
        /*006a*/ 	.short	0x0000


	//----- nvinfo : EIATTR_MAXREG_COUNT
	.align		4
        /*006c*/ 	.byte	0x03, 0x1b
        /*006e*/ 	.short	0x00ff


	//----- nvinfo : EIATTR_MERCURY_ISA_VERSION
	.align		4
        /*0070*/ 	.byte	0x03, 0x5f
        /*0072*/ 	.short	0x0101


	//----- nvinfo : EIATTR_VRC_CTA_INIT_COUNT
	.align		4
        /*0074*/ 	.byte	0x02, 0x4a
	.zero		1
	.zero		1


	//----- nvinfo : EIATTR_EXIT_INSTR_OFFSETS
	.align		4
        /*0078*/ 	.byte	0x04, 0x1c
        /*007a*/ 	.short	(.L_82 - .L_81)


	//   ....[0]....
.L_81:
        /*007c*/ 	.word	0x000003e0


	//   ....[1]....
        /*0080*/ 	.word	0x00000f20


	//   ....[2]....
        /*0084*/ 	.word	0x000012d0


	//   ....[3]....
        /*0088*/ 	.word	0x000014d0


	//   ....[4]....
        /*008c*/ 	.word	0x00001500


	//   ....[5]....
        /*0090*/ 	.word	0x000015b0


	//   ....[6]....
        /*0094*/ 	.word	0x000015d0


	//   ....[7]....
        /*0098*/ 	.word	0x00001bf0


	//   ....[8]....
        /*009c*/ 	.word	0x00001ef0


	//   ....[9]....
        /*00a0*/ 	.word	0x00002060


	//   ....[10]....
        /*00a4*/ 	.word	0x00002120


	//----- nvinfo : EIATTR_MAX_THREADS
	.align		4
.L_82:
        /*00a8*/ 	.byte	0x04, 0x05
        /*00aa*/ 	.short	(.L_84 - .L_83)
.L_83:
        /*00ac*/ 	.word	0x00000080
        /*00b0*/ 	.word	0x00000001
        /*00b4*/ 	.word	0x00000001


	//----- nvinfo : EIATTR_CRS_STACK_SIZE
	.align		4
.L_84:
        /*00b8*/ 	.byte	0x04, 0x1e
        /*00ba*/ 	.short	(.L_86 - .L_85)
.L_85:
        /*00bc*/ 	.word	0x00000000


	//----- nvinfo : EIATTR_CBANK_PARAM_SIZE
	.align		4
.L_86:
        /*00c0*/ 	.byte	0x03, 0x19
        /*00c2*/ 	.short	0x0048


	//----- nvinfo : EIATTR_PARAM_CBANK
	.align		4
        /*00c4*/ 	.byte	0x04, 0x0a
        /*00c6*/ 	.short	(.L_88 - .L_87)
	.align		4
.L_87:
        /*00c8*/ 	.word	index@(.nv.constant0._ZN3cub18CUB_300001_SM_10006detail9transform16transform_kernelINS2_10policy_hubILb1EN4cuda3std3__45tupleIJN6thrust24THRUST_300001_SM_1000_NS6detail15normal_iteratorINSA_10device_ptrIdEEEESF_EEEE10policy1000El14sample_functorSF_JPdSK_EEEvT0_iT1_T2_DpNS2_10kernel_argIT3_EE)
        /*00cc*/ 	.short	0x0380
        /*00ce*/ 	.short	0x0048


	//----- nvinfo : EIATTR_SW_WAR
	.align		4
.L_88:
        /*00d0*/ 	.byte	0x04, 0x36
        /*00d2*/ 	.short	(.L_90 - .L_89)
.L_89:
        /*00d4*/ 	.word	0x00000008
.L_90:


//--------------------- .nv.info._ZN3cub18CUB_300001_SM_10006detail9transform16transform_kernelINS2_10policy_hubILb1EN4cuda3std3__45tupleIJN6thrust24THRUST_300001_SM_1000_NS6detail15normal_iteratorINSA_10device_ptrIdEEEESF_EEEE10policy1000Ei14sample_functorSF_JPdSK_EEEvT0_iT1_T2_DpNS2_10kernel_argIT3_EE --------------------------
	.section	.nv.info._ZN3cub18CUB_300001_SM_10006detail9transform16transform_kernelINS2_10policy_hubILb1EN4cuda3std3__45tupleIJN6thrust24THRUST_300001_SM_1000_NS6detail15normal_iteratorINSA_10device_ptrIdEEEESF_EEEE10policy1000Ei14sample_functorSF_JPdSK_EEEvT0_iT1_T2_DpNS2_10kernel_argIT3_EE,"",@"SHT_CUDA_INFO"
	.sectionflags	@""
	.align	4


	//----- nvinfo : EIATTR_CUDA_API_VERSION
	.align		4
        /*0000*/ 	.byte	0x04, 0x37
        /*0002*/ 	.short	(.L_92 - .L_91)
.L_91:
        /*0004*/ 	.word	0x00000082


	//----- nvinfo : EIATTR_KPARAM_INFO
	.align		4
.L_92:
        /*0008*/ 	.byte	0x04, 0x17
        /*000a*/ 	.short	(.L_94 - .L_93)
.L_93:
        /*000c*/ 	.word	0x00000000
        /*0010*/ 	.short	0x0005
        /*0012*/ 	.short	0x0030
        /*0014*/ 	.byte	0x00, 0xf0, 0x41, 0x00


	//----- nvinfo : EIATTR_KPARAM_INFO
	.align		4
.L_94:
        /*0018*/ 	.byte	0x04, 0x17
        /*001a*/ 	.short	(.L_96 - .L_95)
.L_95:
        /*001c*/ 	.word	0x00000000
        /*0020*/ 	.short	0x0004
        /*0022*/ 	.short	0x0020
        /*0024*/ 	.byte	0x00, 0xf0, 0x41, 0x00


	//----- nvinfo : EIATTR_KPARAM_INFO
	.align		4
.L_96:
        /*0028*/ 	.byte	0x04, 0x17
        /*002a*/ 	.short	(.L_98 - .L_97)
.L_97:
        /*002c*/ 	.word	0x00000000
        /*0030*/ 	.short	0x0003
        /*0032*/ 	.short	0x0018
        /*0034*/ 	.byte	0x00, 0xf0, 0x21, 0x00


	//----- nvinfo : EIATTR_KPARAM_INFO
	.align		4
.L_98:
        /*0038*/ 	.byte	0x04, 0x17
        /*003a*/ 	.short	(.L_100 - .L_99)
.L_99:
        /*003c*/ 	.word	0x00000000
        /*0040*/ 	.short	0x0002
        /*0042*/ 	.short	0x0008
        /*0044*/ 	.byte	0x00, 0xf0, 0x41, 0x00


	//----- nvinfo : EIATTR_KPARAM_INFO
	.align		4
.L_100:
        /*0048*/ 	.byte	0x04, 0x17
        /*004a*/ 	.short	(.L_102 - .L_101)
.L_101:
        /*004c*/ 	.word	0x00000000
        /*0050*/ 	.short	0x0001
        /*0052*/ 	.short	0x0004
        /*0054*/ 	.byte	0x00, 0xf0, 0x11, 0x00


	//----- nvinfo : EIATTR_KPARAM_INFO
	.align		4
.L_102:
        /*0058*/ 	.byte	0x04, 0x17
        /*005a*/ 	.short	(.L_104 - .L_103)
.L_103:
        /*005c*/ 	.word	0x00000000
        /*0060*/ 	.short	0x0000
        /*0062*/ 	.short	0x0000
        /*0064*/ 	.byte	0x00, 0xf0, 0x11, 0x00


	//----- nvinfo : EIATTR_SPARSE_MMA_MASK
	.align		4
.L_104:
        /*0068*/ 	.byte	0x03, 0x50
        /*006a*/ 	.short	0x0000


	//----- nvinfo : EIATTR_MAXREG_COUNT
	.align		4
        /*006c*/ 	.byte	0x03, 0x1b
        /*006e*/ 	.short	0x00ff


	//----- nvinfo : EIATTR_MERCURY_ISA_VERSION
	.align		4
        /*0070*/ 	.byte	0x03, 0x5f
        /*0072*/ 	.short	0x0101


	//----- nvinfo : EIATTR_VRC_CTA_INIT_COUNT
	.align		4
        /*0074*/ 	.byte	0x02, 0x4a
	.zero		1
	.zero		1


	//----- nvinfo : EIATTR_EXIT_INSTR_OFFSETS
	.align		4
        /*0078*/ 	.byte	0x04, 0x1c
        /*007a*/ 	.short	(.L_106 - .L_105)


	//   ....[0]....
.L_105:
        /*007c*/ 	.word	0x000002e0


	//   ....[1]....
        /*0080*/ 	.word	0x00000930


	//   ....[2]....
        /*0084*/ 	.word	0x00000ca0


	//   ....[3]....
        /*0088*/ 	.word	0x00000e30


	//   ....[4]....
        /*008c*/ 	.word	0x00000f00


	//   ....[5]....
        /*0090*/ 	.word	0x00000f30


	//   ....[6]....
        /*0094*/ 	.word	0x000016f0


	//   ....[7]....
        /*0098*/ 	.word	0x00001ab0


	//   ....[8]....
        /*009c*/ 	.word	0x00001cc0


	//   ....[9]....
        /*00a0*/ 	.word	0x00001d00


	//   ....[10]....
        /*00a4*/ 	.word	0x00001dc0


	//----- nvinfo : EIATTR_MAX_THREADS
	.align		4
.L_106:
        /*00a8*/ 	.byte	0x04, 0x05
        /*00aa*/ 	.short	(.L_108 - .L_107)
.L_107:
        /*00ac*/ 	.word	0x00000080
        /*00b0*/ 	.word	0x00000001
        /*00b4*/ 	.word	0x00000001


	//----- nvinfo : EIATTR_CRS_STACK_SIZE
	.align		4
.L_108:
        /*00b8*/ 	.byte	0x04, 0x1e
        /*00ba*/ 	.short	(.L_110 - .L_109)
.L_109:
        /*00bc*/ 	.word	0x00000000


	//----- nvinfo : EIATTR_CBANK_PARAM_SIZE
	.align		4
.L_110:
        /*00c0*/ 	.byte	0x03, 0x19
        /*00c2*/ 	.short	0x0040


	//----- nvinfo : EIATTR_PARAM_CBANK
	.align		4
        /*00c4*/ 	.byte	0x04, 0x0a
        /*00c6*/ 	.short	(.L_112 - .L_111)
	.align		4
.L_111:
        /*00c8*/ 	.word	index@(.nv.constant0._ZN3cub18CUB_300001_SM_10006detail9transform16transform_kernelINS2_10policy_hubILb1EN4cuda3std3__45tupleIJN6thrust24THRUST_300001_SM_1000_NS6detail15normal_iteratorINSA_10device_ptrIdEEEESF_EEEE10policy1000Ei14sample_functorSF_JPdSK_EEEvT0_iT1_T2_DpNS2_10kernel_argIT3_EE)
        /*00cc*/ 	.short	0x0380
        /*00ce*/ 	.short	0x0040


	//----- nvinfo : EIATTR_SW_WAR
	.align		4
.L_112:
        /*00d0*/ 	.byte	0x04, 0x36
        /*00d2*/ 	.short	(.L_114 - .L_113)
.L_113:
        /*00d4*/ 	.word	0x00000008
.L_114:


//--------------------- .nv.info._ZN3cub18CUB_300001_SM_10006detail8for_each13static_kernelINS2_12policy_hub_t12policy_500_tEmN6thrust24THRUST_300001_SM_1000_NS8cuda_cub20__uninitialized_fill7functorINS7_10device_ptrIdEEdEEEEvT0_T1_ --------------------------
	.section	.nv.info._ZN3cub18CUB_300001_SM_10006detail8for_each13static_kernelINS2_12policy_hub_t12policy_500_tEmN6thrust24THRUST_300001_SM_1000_NS8cuda_cub20__uninitialized_fill7functorINS7_10device_ptrIdEEdEEEEvT0_T1_,"",@"SHT_CUDA_INFO"
	.sectionflags	@""
	.align	4


	//----- nvinfo : EIATTR_CUDA_API_VERSION
	.align		4
        /*0000*/ 	.byte	0x04, 0x37
        /*0002*/ 	.short	(.L_116 - .L_115)
.L_115:
        /*0004*/ 	.word	0x00000082


	//----- nvinfo : EIATTR_KPARAM_INFO
	.align		4
.L_116:
        /*0008*/ 	.byte	0x04, 0x17
        /*000a*/ 	.short	(.L_118 - .L_117)
.L_117:
        /*000c*/ 	.word	0x00000000
        /*0010*/ 	.short	0x0001
        /*0012*/ 	.short	0x0008
        /*0014*/ 	.byte	0x00, 0xf0, 0x41, 0x00


	//----- nvinfo : EIATTR_KPARAM_INFO
	.align		4
.L_118:
        /*0018*/ 	.byte	0x04, 0x17
        /*001a*/ 	.short	(.L_120 - .L_119)
.L_119:
        /*001c*/ 	.word	0x00000000
        /*0020*/ 	.short	0x0000
        /*0022*/ 	.short	0x0000
        /*0024*/ 	.byte	0x00, 0xf0, 0x21, 0x00


	//----- nvinfo : EIATTR_SPARSE_MMA_MASK
	.align		4
.L_120:
        /*0028*/ 	.byte	0x03, 0x50
        /*002a*/ 	.short	0x0000


	//----- nvinfo : EIATTR_MAXREG_COUNT
	.align		4
        /*002c*/ 	.byte	0x03, 0x1b
        /*002e*/ 	.short	0x00ff


	//----- nvinfo : EIATTR_MERCURY_ISA_VERSION
	.align		4
        /*0030*/ 	.byte	0x03, 0x5f
        /*0032*/ 	.short	0x0101


	//----- nvinfo : EIATTR_VRC_CTA_INIT_COUNT
	.align		4
        /*0034*/ 	.byte	0x02, 0x4a
	.zero		1
	.zero		1


	//----- nvinfo : EIATTR_EXIT_INSTR_OFFSETS
	.align		4
        /*0038*/ 	.byte	0x04, 0x1c
        /*003a*/ 	.short	(.L_122 - .L_121)


	//   ....[0]....
.L_121:
        /*003c*/ 	.word	0x00000130


	//   ....[1]....
        /*0040*/ 	.word	0x00000230


	//   ....[2]....
        /*0044*/ 	.word	0x00000260


	//----- nvinfo : EIATTR_MAX_THREADS
	.align		4
.L_122:
        /*0048*/ 	.byte	0x04, 0x05
        /*004a*/ 	.short	(.L_124 - .L_123)
.L_123:
        /*004c*/ 	.word	0x00000100
        /*0050*/ 	.word	0x00000001
        /*0054*/ 	.word	0x00000001


	//----- nvinfo : EIATTR_CBANK_PARAM_SIZE
	.align		4
.L_124:
        /*0058*/ 	.byte	0x03, 0x19
        /*005a*/ 	.short	0x0018


	//----- nvinfo : EIATTR_PARAM_CBANK
	.align		4
        /*005c*/ 	.byte	0x04, 0x0a
        /*005e*/ 	.short	(.L_126 - .L_125)
	.align		4
.L_125:
        /*0060*/ 	.word	index@(.nv.constant0._ZN3cub18CUB_300001_SM_10006detail8for_each13static_kernelINS2_12policy_hub_t12policy_500_tEmN6thrust24THRUST_300001_SM_1000_NS8cuda_cub20__uninitialized_fill7functorINS7_10device_ptrIdEEdEEEEvT0_T1_)
        /*0064*/ 	.short	0x0380
        /*0066*/ 	.short	0x0018


	//----- nvinfo : EIATTR_SW_WAR
	.align		4
.L_126:
        /*0068*/ 	.byte	0x04, 0x36
        /*006a*/ 	.short	(.L_128 - .L_127)
.L_127:
        /*006c*/ 	.word	0x00000008
.L_128:


//--------------------- .nv.info._ZN3cub18CUB_300001_SM_10006detail11EmptyKernelIvEEvv --------------------------
	.section	.nv.info._ZN3cub18CUB_300001_SM_10006detail11EmptyKernelIvEEvv,"",@"SHT_CUDA_INFO"
	.sectionflags	@""
	.align	4


	//----- nvinfo : EIATTR_CUDA_API_VERSION
	.align		4
        /*0000*/ 	.byte	0x04, 0x37
        /*0002*/ 	.short	(.L_130 - .L_129)
.L_129:
        /*0004*/ 	.word	0x00000082


	//----- nvinfo : EIATTR_SPARSE_MMA_MASK
	.align		4
.L_130:
        /*0008*/ 	.byte	0x03, 0x50
        /*000a*/ 	.short	0x0000


	//----- nvinfo : EIATTR_MAXREG_COUNT
	.align		4
        /*000c*/ 	.byte	0x03, 0x1b
        /*000e*/ 	.short	0x00ff


	//----- nvinfo : EIATTR_MERCURY_ISA_VERSION
	.align		4
        /*0010*/ 	.byte	0x03, 0x5f
        /*0012*/ 	.short	0x0101


	//----- nvinfo : EIATTR_VRC_CTA_INIT_COUNT
	.align		4
        /*0014*/ 	.byte	0x02, 0x4a
	.zero		1
	.zero		1


	//----- nvinfo : EIATTR_EXIT_INSTR_OFFSETS
	.align		4
        /*0018*/ 	.byte	0x04, 0x1c
        /*001a*/ 	.short	(.L_132 - .L_131)


	//   ....[0]....
.L_131:
        /*001c*/ 	.word	0x00000010


	//----- nvinfo : EIATTR_SW_WAR
	.align		4
.L_132:
        /*0020*/ 	.byte	0x04, 0x36
        /*0022*/ 	.short	(.L_134 - .L_133)
.L_133:
        /*0024*/ 	.word	0x00000008
.L_134:


//--------------------- .nv.callgraph             --------------------------
	.section	.nv.callgraph,"",@"SHT_CUDA_CALLGRAPH"
	.align	4
	.sectionentsize	8
	.align		4
        /*0000*/ 	.word	0x00000000
	.align		4
        /*0004*/ 	.word	0xffffffff
	.align		4
        /*0008*/ 	.word	0x00000000
	.align		4
        /*000c*/ 	.word	0xfffffffe
	.align		4
        /*0010*/ 	.word	0x00000000
	.align		4
        /*0014*/ 	.word	0xfffffffd
	.align		4
        /*0018*/ 	.word	0x00000000
	.align		4
        /*001c*/ 	.word	0xfffffffc


//--------------------- .nv.constant4             --------------------------
	.section	.nv.constant4,"a",@progbits
	.align	8
	.align		8
.nv.constant4:
        /*0000*/ 	.dword	_ZN30_INTERNAL_d6262457_4_k_cu_main4cuda3std3__45__cpo5beginE
	.align		8
        /*0008*/ 	.dword	_ZN30_INTERNAL_d6262457_4_k_cu_main4cuda3std3__45__cpo3endE
	.align		8
        /*0010*/ 	.dword	_ZN30_INTERNAL_d6262457_4_k_cu_main4cuda3std3__45__cpo6cbeginE
	.align		8
        /*0018*/ 	.dword	_ZN30_INTERNAL_d6262457_4_k_cu_main4cuda3std3__45__cpo4cendE
	.align		8
        /*0020*/ 	.dword	_ZN30_INTERNAL_d6262457_4_k_cu_main4cuda3std3__45__cpo6rbeginE
	.align		8
        /*0028*/ 	.dword	_ZN30_INTERNAL_d6262457_4_k_cu_main4cuda3std3__45__cpo4rendE
	.align		8
        /*0030*/ 	.dword	_ZN30_INTERNAL_d6262457_4_k_cu_main4cuda3std3__45__cpo7crbeginE
	.align		8
        /*0038*/ 	.dword	_ZN30_INTERNAL_d6262457_4_k_cu_main4cuda3std3__45__cpo5crendE
	.align		8
        /*0040*/ 	.dword	_ZN30_INTERNAL_d6262457_4_k_cu_main4cuda3std3__432_GLOBAL__N__d6262457_4_k_cu_main6ignoreE
	.align		8
        /*0048*/ 	.dword	_ZN30_INTERNAL_d6262457_4_k_cu_main4cuda3std3__419piecewise_constructE
	.align		8
        /*0050*/ 	.dword	_ZN30_INTERNAL_d6262457_4_k_cu_main4cuda3std3__48in_placeE
	.align		8
        /*0058*/ 	.dword	_ZN30_INTERNAL_d6262457_4_k_cu_main4cuda3std3__420unreachable_sentinelE
	.align		8
        /*0060*/ 	.dword	_ZN30_INTERNAL_d6262457_4_k_cu_main4cuda3std3__47nulloptE
	.align		8
        /*0068*/ 	.dword	_ZN30_INTERNAL_d6262457_4_k_cu_main4cuda3std3__48unexpectE
	.align		8
        /*0070*/ 	.dword	_ZN30_INTERNAL_d6262457_4_k_cu_main4cuda3std6ranges3__45__cpo4swapE
	.align		8
        /*0078*/ 	.dword	_ZN30_INTERNAL_d6262457_4_k_cu_main4cuda3std6ranges3__45__cpo9iter_moveE
	.align		8
        /*0080*/ 	.dword	_ZN30_INTERNAL_d6262457_4_k_cu_main4cuda3std6ranges3__45__cpo5beginE
	.align		8
        /*0088*/ 	.dword	_ZN30_INTERNAL_d6262457_4_k_cu_main4cuda3std6ranges3__45__cpo3endE
	.align		8
        /*0090*/ 	.dword	_ZN30_INTERNAL_d6262457_4_k_cu_main4cuda3std6ranges3__45__cpo6cbeginE
	.align		8
        /*0098*/ 	.dword	_ZN30_INTERNAL_d6262457_4_k_cu_main4cuda3std6ranges3__45__cpo4cendE
	.align		8
        /*00a0*/ 	.dword	_ZN30_INTERNAL_d6262457_4_k_cu_main4cuda3std6ranges3__45__cpo7advanceE
	.align		8
        /*00a8*/ 	.dword	_ZN30_INTERNAL_d6262457_4_k_cu_main4cuda3std6ranges3__45__cpo9iter_swapE
	.align		8
        /*00b0*/ 	.dword	_ZN30_INTERNAL_d6262457_4_k_cu_main4cuda3std6ranges3__45__cpo4nextE
	.align		8
        /*00b8*/ 	.dword	_ZN30_INTERNAL_d6262457_4_k_cu_main4cuda3std6ranges3__45__cpo4prevE
	.align		8
        /*00c0*/ 	.dword	_ZN30_INTERNAL_d6262457_4_k_cu_main4cuda3std6ranges3__45__cpo4dataE
	.align		8
        /*00c8*/ 	.dword	_ZN30_INTERNAL_d6262457_4_k_cu_main4cuda3std6ranges3__45__cpo5cdataE
	.align		8
        /*00d0*/ 	.dword	_ZN30_INTERNAL_d6262457_4_k_cu_main4cuda3std6ranges3__45__cpo4sizeE
	.align		8
        /*00d8*/ 	.dword	_ZN30_INTERNAL_d6262457_4_k_cu_main4cuda3std6ranges3__45__cpo5ssizeE
	.align		8
        /*00e0*/ 	.dword	_ZN30_INTERNAL_d6262457_4_k_cu_main4cuda3std6ranges3__45__cpo8distanceE
	.align		8
        /*00e8*/ 	.dword	_ZN30_INTERNAL_d6262457_4_k_cu_main6thrust24THRUST_300001_SM_1000_NS8cuda_cub3parE
	.align		8
        /*00f0*/ 	.dword	_ZN30_INTERNAL_d6262457_4_k_cu_main6thrust24THRUST_300001_SM_1000_NS8cuda_cub10par_nosyncE
	.align		8
        /*00f8*/ 	.dword	_ZN30_INTERNAL_d6262457_4_k_cu_main6thrust24THRUST_300001_SM_1000_NS6system6detail10sequential3seqE
	.align		8
        /*0100*/ 	.dword	_ZN30_INTERNAL_d6262457_4_k_cu_main6thrust24THRUST_300001_SM_1000_NS12placeholders2_1E
	.align		8
        /*0108*/ 	.dword	_ZN30_INTERNAL_d6262457_4_k_cu_main6thrust24THRUST_300001_SM_1000_NS12placeholders2_2E
	.align		8
        /*0110*/ 	.dword	_ZN30_INTERNAL_d6262457_4_k_cu_main6thrust24THRUST_300001_SM_1000_NS12placeholders2_3E
	.align		8
        /*0118*/ 	.dword	_ZN30_INTERNAL_d6262457_4_k_cu_main6thrust24THRUST_300001_SM_1000_NS12placeholders2_4E
	.align		8
        /*0120*/ 	.dword	_ZN30_INTERNAL_d6262457_4_k_cu_main6thrust24THRUST_300001_SM_1000_NS12placeholders2_5E
	.align		8
        /*0128*/ 	.dword	_ZN30_INTERNAL_d6262457_4_k_cu_main6thrust24THRUST_300001_SM_1000_NS12placeholders2_6E
	.align		8
        /*0130*/ 	.dword	_ZN30_INTERNAL_d6262457_4_k_cu_main6thrust24THRUST_300001_SM_1000_NS12placeholders2_7E
	.align		8
        /*0138*/ 	.dword	_ZN30_INTERNAL_d6262457_4_k_cu_main6thrust24THRUST_300001_SM_1000_NS12placeholders2_8E
	.align		8
        /*0140*/ 	.dword	_ZN30_INTERNAL_d6262457_4_k_cu_main6thrust24THRUST_300001_SM_1000_NS12placeholders2_9E
	.align		8
        /*0148*/ 	.dword	_ZN30_INTERNAL_d6262457_4_k_cu_main6thrust24THRUST_300001_SM_1000_NS12placeholders3_10E
	.align		8
        /*0150*/ 	.dword	_ZN30_INTERNAL_d6262457_4_k_cu_main6thrust24THRUST_300001_SM_1000_NS3seqE


//--------------------- .text._ZN3cub18CUB_300001_SM_10006detail9transform16transform_kernelINS2_10policy_hubILb1EN4cuda3std3__45tupleIJN6thrust24THRUST_300001_SM_1000_NS6detail15normal_iteratorINSA_10device_ptrIdEEEESF_EEEE10policy1000El14sample_functorSF_JPdSK_EEEvT0_iT1_T2_DpNS2_10kernel_argIT3_EE --------------------------
	.section	.text._ZN3cub18CUB_300001_SM_10006detail9transform16transform_kernelINS2_10policy_hubILb1EN4cuda3std3__45tupleIJN6thrust24THRUST_300001_SM_1000_NS6detail15normal_iteratorINSA_10device_ptrIdEEEESF_EEEE10policy1000El14sample_functorSF_JPdSK_EEEvT0_iT1_T2_DpNS2_10kernel_argIT3_EE,"ax",@progbits
	.align	128
        .global         _ZN3cub18CUB_300001_SM_10006detail9transform16transform_kernelINS2_10policy_hubILb1EN4cuda3std3__45tupleIJN6thrust24THRUST_300001_SM_1000_NS6detail15normal_iteratorINSA_10device_ptrIdEEEESF_EEEE10policy1000El14sample_functorSF_JPdSK_EEEvT0_iT1_T2_DpNS2_10kernel_argIT3_EE
        .type           _ZN3cub18CUB_300001_SM_10006detail9transform16transform_kernelINS2_10policy_hubILb1EN4cuda3std3__45tupleIJN6thrust24THRUST_300001_SM_1000_NS6detail15normal_iteratorINSA_10device_ptrIdEEEESF_EEEE10policy1000El14sample_functorSF_JPdSK_EEEvT0_iT1_T2_DpNS2_10kernel_argIT3_EE,@function
        .size           _ZN3cub18CUB_300001_SM_10006detail9transform16transform_kernelINS2_10policy_hubILb1EN4cuda3std3__45tupleIJN6thrust24THRUST_300001_SM_1000_NS6detail15normal_iteratorINSA_10device_ptrIdEEEESF_EEEE10policy1000El14sample_functorSF_JPdSK_EEEvT0_iT1_T2_DpNS2_10kernel_argIT3_EE,(.L_x_37 - _ZN3cub18CUB_300001_SM_10006detail9transform16transform_kernelINS2_10policy_hubILb1EN4cuda3std3__45tupleIJN6thrust24THRUST_300001_SM_1000_NS6detail15normal_iteratorINSA_10device_ptrIdEEEESF_EEEE10policy1000El14sample_functorSF_JPdSK_EEEvT0_iT1_T2_DpNS2_10kernel_argIT3_EE)
        .other          _ZN3cub18CUB_300001_SM_10006detail9transform16transform_kernelINS2_10policy_hubILb1EN4cuda3std3__45tupleIJN6thrust24THRUST_300001_SM_1000_NS6detail15normal_iteratorINSA_10device_ptrIdEEEESF_EEEE10policy1000El14sample_functorSF_JPdSK_EEEvT0_iT1_T2_DpNS2_10kernel_argIT3_EE,@"STO_CUDA_ENTRY STV_DEFAULT"
_ZN3cub18CUB_300001_SM_10006detail9transform16transform_kernelINS2_10policy_hubILb1EN4cuda3std3__45tupleIJN6thrust24THRUST_300001_SM_1000_NS6detail15normal_iteratorINSA_10device_ptrIdEEEESF_EEEE10policy1000El14sample_functorSF_JPdSK_EEEvT0_iT1_T2_DpNS2_10kernel_argIT3_EE:
.text._ZN3cub18CUB_300001_SM_10006detail9transform16transform_kernelINS2_10policy_hubILb1EN4cuda3std3__45tupleIJN6thrust24THRUST_300001_SM_1000_NS6detail15normal_iteratorINSA_10device_ptrIdEEEESF_EEEE10policy1000El14sample_functorSF_JPdSK_EEEvT0_iT1_T2_DpNS2_10kernel_argIT3_EE:
[----:B------:R-:W-:Y:S08]  /*0000*/  LDC R1, c[0x0][0x37c] ;  /* 0x0000df00ff017b82 */ /* 0x000ff00000000800 */
[----:B------:R-:W0:Y:S01]  /*0010*/  LDC R14, c[0x0][0x388] ;  /* 0x0000e200ff0e7b82 */ /* 0x000e220000000800 */
[----:B------:R-:W1:Y:S01]  /*0020*/  LDCU.64 UR4, c[0x0][0x380] ;  /* 0x00007000ff0477ac */ /* 0x000e620008000a00 */
[----:B------:R-:W2:Y:S01]  /*0030*/  S2R R0, SR_TID.X ;  /* 0x0000000000007919 */ /* 0x000ea20000002100 */
[----:B------:R-:W-:Y:S05]  /*0040*/  BSSY.RECONVERGENT B0, `(.L_x_0) ;  /* 0x0000029000007945 */ /* 0x000fea0003800200 */
[----:B------:R-:W3:Y:S01]  /*0050*/  S2UR UR12, SR_CTAID.X ;  /* 0x00000000000c79c3 */ /* 0x000ee20000002500 */
[----:B0-----:R-:W-:-:S05]  /*0060*/  IMAD.SHL.U32 R2, R14, 0x80, RZ ;  /* 0x000000800e027824 */ /* 0x001fca00078e00ff */
[----:B------:R-:W-:Y:S01]  /*0070*/  SHF.R.S32.HI R3, RZ, 0x1f, R2 ;  /* 0x0000001fff037819 */ /* 0x000fe20000011402 */
[----:B---3--:R-:W-:-:S04]  /*0080*/  IMAD.WIDE.U32 R4, R2, UR12, RZ ;  /* 0x0000000c02047c25 */ /* 0x008fc8000f8e00ff */
[----:B------:R-:W-:Y:S01]  /*0090*/  IMAD R7, R3, UR12, RZ ;  /* 0x0000000c03077c24 */ /* 0x000fe2000f8e02ff */
[----:B-1----:R-:W-:Y:S01]  /*00a0*/  IADD3 R9, P1, PT, -R4, UR4, RZ ;  /* 0x0000000404097c10 */ /* 0x002fe2000ff3e1ff */
[----:B--2---:R-:W-:Y:S02]  /*00b0*/  IMAD.SHL.U32 R11, R0, 0x80, RZ ;  /* 0x00000080000b7824 */ /* 0x004fe400078e00ff */
[----:B------:R-:W-:Y:S01]  /*00c0*/  IMAD.IADD R7, R5, 0x1, R7 ;  /* 0x0000000105077824 */ /* 0x000fe200078e0207 */
[----:B------:R-:W-:-:S04]  /*00d0*/  ISETP.LT.U32.AND P0, PT, R9, R2, PT ;  /* 0x000000020900720c */ /* 0x000fc80003f01070 */
[----:B------:R-:W-:-:S04]  /*00e0*/  IADD3.X R6, PT, PT, ~R7, UR5, RZ, P1, !PT ;  /* 0x0000000507067c10 */ /* 0x000fc80008ffe5ff */
[----:B------:R-:W-:-:S04]  /*00f0*/  ISETP.LT.AND.EX P0, PT, R6, R3, PT, P0 ;  /* 0x000000030600720c */ /* 0x000fc80003f01300 */
[----:B------:R-:W-:-:S04]  /*0100*/  SEL R3, R9, R2, P0 ;  /* 0x0000000209037207 */ /* 0x000fc80000000000 */
[----:B------:R-:W-:-:S04]  /*0110*/  SHF.L.U32 R6, R3, 0x3, RZ ;  /* 0x0000000303067819 */ /* 0x000fc800000006ff */
[----:B------:R-:W-:-:S13]  /*0120*/  ISETP.GE.AND P0, PT, R11, R6, PT ;  /* 0x000000060b00720c */ /* 0x000fda0003f06270 */
[----:B------:R-:W-:Y:S05]  /*0130*/  @P0 BRA `(.L_x_1) ;  /* 0x0000000000640947 */ /* 0x000fea0003800000 */
[----:B------:R-:W0:Y:S01]  /*0140*/  LDCU.64 UR4, c[0x0][0x3a8] ;  /* 0x00007500ff0477ac */ /* 0x000e220008000a00 */
[C---:B------:R-:W-:Y:S01]  /*0150*/  IMAD.SHL.U32 R10, R4.reuse, 0x8, RZ ;  /* 0x00000008040a7824 */ /* 0x040fe200078e00ff */
[----:B------:R-:W-:Y:S01]  /*0160*/  SHF.L.U64.HI R12, R4, 0x3, R7 ;  /* 0x00000003040c7819 */ /* 0x000fe20000010207 */
[----:B------:R-:W-:Y:S01]  /*0170*/  BSSY.RECONVERGENT B1, `(.L_x_2) ;  /* 0x000000b000017945 */ /* 0x000fe20003800200 */
[----:B------:R-:W-:Y:S02]  /*0180*/  IMAD.MOV.U32 R13, RZ, RZ, R11 ;  /* 0x000000ffff0d7224 */ /* 0x000fe400078e000b */
[----:B0-----:R-:W-:-:S04]  /*0190*/  IADD3 R8, P0, PT, R10, UR4, RZ ;  /* 0x000000040a087c10 */ /* 0x001fc8000ff1e0ff */
[----:B------:R-:W-:-:S03]  /*01a0*/  IADD3.X R9, PT, PT, R12, UR5, RZ, P0, !PT ;  /* 0x000000050c097c10 */ /* 0x000fc600087fe4ff */
[----:B------:R-:W-:-:S07]  /*01b0*/  IMAD.WIDE.U32 R8, R0, 0x80, R8 ;  /* 0x0000008000087825 */ /* 0x000fce00078e0008 */
.L_x_3:
[----:B------:R-:W-:Y:S01]  /*01c0*/  VIADD R13, R13, 0x4000 ;  /* 0x000040000d0d7836 */ /* 0x000fe20000000000 */
[----:B------:R0:W-:Y:S04]  /*01d0*/  CCTL.E.PF2 [R8] ;  /* 0x000000000800798f */ /* 0x0001e80000800100 */
[----:B------:R-:W-:Y:S02]  /*01e0*/  ISETP.GE.AND P0, PT, R13, R6, PT ;  /* 0x000000060d00720c */ /* 0x000fe40003f06270 */
[----:B0-----:R-:W-:-:S04]  /*01f0*/  IADD3 R8, P1, PT, R8, 0x4000, RZ ;  /* 0x0000400008087810 */ /* 0x001fc80007f3e0ff */
[----:B------:R-:W-:-:S07]  /*0200*/  IADD3.X R9, PT, PT, RZ, R9, RZ, P1, !PT ;  /* 0x00000009ff097210 */ /* 0x000fce0000ffe4ff */
[----:B------:R-:W-:Y:S05]  /*0210*/  @!P0 BRA `(.L_x_3) ;  /* 0xfffffffc00e88947 */ /* 0x000fea000383ffff */
[----:B------:R-:W-:Y:S05]  /*0220*/  BSYNC.RECONVERGENT B1 ;  /* 0x0000000000017941 */ /* 0x000fea0003800200 */
.L_x_2:
[----:B------:R-:W0:Y:S02]  /*0230*/  LDCU.64 UR4, c[0x0][0x3b8] ;  /* 0x00007700ff0477ac */ /* 0x000e240008000a00 */
[----:B0-----:R-:W-:-:S04]  /*0240*/  IADD3 R8, P0, PT, R10, UR4, RZ ;  /* 0x000000040a087c10 */ /* 0x001fc8000ff1e0ff */
[----:B------:R-:W-:-:S03]  /*0250*/  IADD3.X R9, PT, PT, R12, UR5, RZ, P0, !PT ;  /* 0x000000050c097c10 */ /* 0x000fc600087fe4ff */
[----:B------:R-:W-:-:S07]  /*0260*/  IMAD.WIDE.U32 R8, R0, 0x80, R8 ;  /* 0x0000008000087825 */ /* 0x000fce00078e0008 */
.L_x_4:
[----:B------:R-:W-:Y:S01]  /*0270*/  VIADD R11, R11, 0x4000 ;  /* 0x000040000b0b7836 */ /* 0x000fe20000000000 */
[----:B------:R0:W-:Y:S04]  /*0280*/  CCTL.E.PF2 [R8] ;  /* 0x000000000800798f */ /* 0x0001e80000800100 */
[----:B------:R-:W-:Y:S02]  /*0290*/  ISETP.GE.AND P0, PT, R11, R6, PT ;  /* 0x000000060b00720c */ /* 0x000fe40003f06270 */
[----:B0-----:R-:W-:-:S05]  /*02a0*/  IADD3 R8, P1, PT, R8, 0x4000, RZ ;  /* 0x0000400008087810 */ /* 0x001fca0007f3e0ff */
[----:B------:R-:W-:-:S06]  /*02b0*/  IMAD.X R9, RZ, RZ, R9, P1 ;  /* 0x000000ffff097224 */ /* 0x000fcc00008e0609 */
[----:B------:R-:W-:Y:S05]  /*02c0*/  @!P0 BRA `(.L_x_4) ;  /* 0xfffffffc00e88947 */ /* 0x000fea000383ffff */
.L_x_1:
[----:B------:R-:W-:Y:S05]  /*02d0*/  BSYNC.RECONVERGENT B0 ;  /* 0x0000000000007941 */ /* 0x000fea0003800200 */
.L_x_0:
[----:B------:R-:W0:Y:S01]  /*02e0*/  LDCU.128 UR8, c[0x0][0x3a0] ;  /* 0x00007400ff0877ac */ /* 0x000e220008000c00 */
[----:B------:R-:W-:Y:S01]  /*02f0*/  ISETP.NE.AND P0, PT, R2, R3, PT ;  /* 0x000000030200720c */ /* 0x000fe20003f05270 */
[C---:B------:R-:W-:Y:S01]  /*0300*/  IMAD.SHL.U32 R10, R4.reuse, 0x8, RZ ;  /* 0x00000008040a7824 */ /* 0x040fe200078e00ff */
[----:B------:R-:W-:Y:S01]  /*0310*/  SHF.L.U64.HI R4, R4, 0x3, R7 ;  /* 0x0000000304047819 */ /* 0x000fe20000010207 */
[----:B------:R-:W1:Y:S03]  /*0320*/  LDCU.64 UR6, c[0x0][0x3b8] ;  /* 0x00007700ff0677ac */ /* 0x000e660008000a00 */
[----:B------:R-:W-:Y:S01]  /*0330*/  R2UR UR13, R10 ;  /* 0x000000000a0d72ca */ /* 0x000fe200000e0000 */
[----:B------:R-:W2:Y:S01]  /*0340*/  LDCU.64 UR14, c[0x0][0x358] ;  /* 0x00006b00ff0e77ac */ /* 0x000ea20008000a00 */
[----:B------:R-:W-:Y:S02]  /*0350*/  R2UR UR16, R4 ;  /* 0x00000000041072ca */ /* 0x000fe400000e0000 */
[----:B0-----:R-:W-:-:S02]  /*0360*/  IADD3 R6, P2, PT, R10, UR10, RZ ;  /* 0x0000000a0a067c10 */ /* 0x001fc4000ff5e0ff */
[C---:B-1----:R-:W-:Y:S02]  /*0370*/  IADD3 R8, P3, PT, R10.reuse, UR6, RZ ;  /* 0x000000060a087c10 */ /* 0x042fe4000ff7e0ff */
[----:B------:R-:W-:Y:S02]  /*0380*/  IADD3 R10, P1, PT, R10, UR8, RZ ;  /* 0x000000080a0a7c10 */ /* 0x000fe4000ff3e0ff */
[C---:B------:R-:W-:Y:S02]  /*0390*/  IADD3.X R7, PT, PT, R4.reuse, UR11, RZ, P2, !PT ;  /* 0x0000000b04077c10 */ /* 0x040fe400097fe4ff */
[C---:B------:R-:W-:Y:S02]  /*03a0*/  IADD3.X R9, PT, PT, R4.reuse, UR7, RZ, P3, !PT ;  /* 0x0000000704097c10 */ /* 0x040fe40009ffe4ff */
[----:B------:R-:W-:Y:S01]  /*03b0*/  IADD3.X R11, PT, PT, R4, UR9, RZ, P1, !PT ;  /* 0x00000009040b7c10 */ /* 0x000fe20008ffe4ff */
[----:B--2---:R-:W-:Y:S06]  /*03c0*/  @!P0 BRA `(.L_x_5) ;  /* 0x00000010007c8947 */ /* 0x004fec0003800000 */
[----:B------:R-:W-:-:S13]  /*03d0*/  ISETP.GE.AND P0, PT, R14, 0x1, PT ;  /* 0x000000010e00780c */ /* 0x000fda0003f06270 */
[----:B------:R-:W-:Y:S05]  /*03e0*/  @!P0 EXIT ;  /* 0x000000000000894d */ /* 0x000fea0003800000 */
[----:B------:R-:W0:Y:S01]  /*03f0*/  LDC.64 R16, c[0x0][0x390] ;  /* 0x0000e400ff107b82 */ /* 0x000e220000000a00 */
[C---:B------:R-:W-:Y:S02]  /*0400*/  ISETP.GE.U32.AND P0, PT, R14.reuse, 0x8, PT ;  /* 0x000000080e00780c */ /* 0x040fe40003f06070 */
[----:B------:R-:W-:Y:S02]  /*0410*/  LOP3.LUT R2, R14, 0x7, RZ, 0xc0, !PT ;  /* 0x000000070e027812 */ /* 0x000fe400078ec0ff */
[----:B------:R-:W-:Y:S01]  /*0420*/  MOV R5, RZ ;  /* 0x000000ff00057202 */ /* 0x000fe20000000f00 */
[----:B0-----:R-:W-:-:S08]  /*0430*/  DADD R12, -R16, 1 ;  /* 0x3ff00000100c7429 */ /* 0x001fd00000000100 */
[----:B------:R-:W-:Y:S05]  /*0440*/  @!P0 BRA `(.L_x_6) ;  /* 0x0000000800b08947 */ /* 0x000fea0003800000 */
[----:B------:R-:W-:-:S13]  /*0450*/  ISETP.GE.AND P0, PT, R0, R3, PT ;  /* 0x000000030000720c */ /* 0x000fda0003f06270 */
[C---:B------:R-:W-:Y:S01]  /*0460*/  @!P0 IMAD.WIDE.U32 R22, R0.reuse, 0x8, R8 ;  /* 0x0000000800168825 */ /* 0x040fe200078e0008 */
[----:B------:R-:W0:Y:S05]  /*0470*/  @!P0 LDC.64 R18, c[0x0][0x398] ;  /* 0x0000e600ff128b82 */ /* 0x000e2a0000000a00 */
[----:B------:R-:W0:Y:S01]  /*0480*/  @!P0 LDG.E.64 R22, desc[UR14][R22.64] ;  /* 0x0000000e16168981 */ /* 0x000e22000c1e1b00 */
[----:B------:R-:W-:-:S05]  /*0490*/  @!P0 IMAD.WIDE.U32 R20, R0, 0x8, R6 ;  /* 0x0000000800148825 */ /* 0x000fca00078e0006 */
[----:B------:R-:W2:Y:S01]  /*04a0*/  @!P0 LDG.E.64 R4, desc[UR14][R20.64] ;  /* 0x0000000e14048981 */ /* 0x000ea2000c1e1b00 */
[C---:B------:R-:W-:Y:S02]  /*04b0*/  VIADD R15, R0.reuse, 0x80 ;  /* 0x00000080000f7836 */ /* 0x040fe40000000000 */
[----:B------:R-:W-:-:S03]  /*04c0*/  @!P0 IMAD.WIDE.U32 R28, R0, 0x8, R10 ;  /* 0x00000008001c8825 */ /* 0x000fc600078e000a */
[C---:B------:R-:W-:Y:S01]  /*04d0*/  ISETP.GE.AND P1, PT, R15.reuse, R3, PT ;  /* 0x000000030f00720c */ /* 0x040fe20003f26270 */
[----:B------:R-:W-:Y:S01]  /*04e0*/  IMAD.WIDE R26, R15, 0x8, R6 ;  /* 0x000000080f1a7825 */ /* 0x000fe200078e0206 */
[----:B0-----:R-:W-:-:S11]  /*04f0*/  @!P0 DMUL R18, R22, R18 ;  /* 0x0000001216128228 */ /* 0x001fd60000000000 */
[----:B------:R-:W0:Y:S01]  /*0500*/  @!P1 LDC.64 R22, c[0x0][0x398] ;  /* 0x0000e600ff169b82 */ /* 0x000e220000000a00 */
[----:B------:R-:W-:-:S08]  /*0510*/  @!P0 DMUL R18, R12, R18 ;  /* 0x000000120c128228 */ /* 0x000fd00000000000 */
[----:B--2---:R-:W-:Y:S01]  /*0520*/  @!P0 DFMA R24, R4, R16, R18 ;  /* 0x000000100418822b */ /* 0x004fe20000000012 */
[----:B------:R-:W-:-:S06]  /*0530*/  IMAD.WIDE R18, R15, 0x8, R8 ;  /* 0x000000080f127825 */ /* 0x000fcc00078e0208 */
[----:B------:R1:W-:Y:S04]  /*0540*/  @!P0 STG.E.64 desc[UR14][R28.64], R24 ;  /* 0x000000181c008986 */ /* 0x0003e8000c101b0e */
[----:B------:R-:W0:Y:S04]  /*0550*/  @!P1 LDG.E.64 R4, desc[UR14][R18.64] ;  /* 0x0000000e12049981 */ /* 0x000e28000c1e1b00 */
[----:B------:R-:W2:Y:S01]  /*0560*/  @!P1 LDG.E.64 R20, desc[UR14][R26.64] ;  /* 0x0000000e1a149981 */ /* 0x000ea2000c1e1b00 */
[----:B0-----:R-:W-:Y:S01]  /*0570*/  @!P1 DMUL R4, R4, R22 ;  /* 0x0000001604049228 */ /* 0x001fe20000000000 */
[----:B------:R-:W-:-:S05]  /*0580*/  VIADD R22, R0, 0x100 ;  /* 0x0000010000167836 */ /* 0x000fca0000000000 */
[----:B------:R-:W-:Y:S02]  /*0590*/  ISETP.GE.AND P0, PT, R22, R3, PT ;  /* 0x000000031600720c */ /* 0x000fe40003f06270 */
[----:B------:R-:W-:-:S08]  /*05a0*/  @!P1 DMUL R4, R12, R4 ;  /* 0x000000040c049228 */ /* 0x000fd00000000000 */
[----:B--2---:R-:W-:Y:S01]  /*05b0*/  @!P1 DFMA R22, R20, R16, R4 ;  /* 0x000000101416922b */ /* 0x004fe20000000004 */
[----:B------:R-:W-:-:S06]  /*05c0*/  IMAD.WIDE R20, R15, 0x8, R10 ;  /* 0x000000080f147825 */ /* 0x000fcc00078e020a */
[----:B------:R0:W-:Y:S04]  /*05d0*/  @!P1 STG.E.64 desc[UR14][R20.64], R22 ;  /* 0x0000001614009986 */ /* 0x0001e8000c101b0e */
[----:B------:R-:W2:Y:S04]  /*05e0*/  @!P0 LDG.E.64 R4, desc[UR14][R18.64+0x400] ;  /* 0x0004000e12048981 */ /* 0x000ea8000c1e1b00 */
[----:B-1----:R-:W3:Y:S01]  /*05f0*/  @!P0 LDG.E.64 R24, desc[UR14][R26.64+0x400] ;  /* 0x0004000e1a188981 */ /* 0x002ee2000c1e1b00 */
[----:B------:R-:W-:Y:S01]  /*0600*/  VIADD R28, R0, 0x180 ;  /* 0x00000180001c7836 */ /* 0x000fe20000000000 */
[----:B0-----:R-:W2:Y:S04]  /*0610*/  @!P0 LDC.64 R22, c[0x0][0x398] ;  /* 0x0000e600ff168b82 */ /* 0x001ea80000000a00 */
[----:B------:R-:W-:Y:S01]  /*0620*/  ISETP.GE.AND P1, PT, R28, R3, PT ;  /* 0x000000031c00720c */ /* 0x000fe20003f26270 */
[----:B--2---:R-:W-:-:S12]  /*0630*/  @!P0 DMUL R4, R4, R22 ;  /* 0x0000001604048228 */ /* 0x004fd80000000000 */
[----:B------:R-:W0:Y:S01]  /*0640*/  @!P1 LDC.64 R22, c[0x0][0x398] ;  /* 0x0000e600ff169b82 */ /* 0x000e220000000a00 */
[----:B------:R-:W-:-:S08]  /*0650*/  @!P0 DMUL R4, R12, R4 ;  /* 0x000000040c048228 */ /* 0x000fd00000000000 */
[----:B---3--:R-:W-:-:S07]  /*0660*/  @!P0 DFMA R28, R24, R16, R4 ;  /* 0x00000010181c822b */ /* 0x008fce0000000004 */
[----:B------:R-:W-:Y:S04]  /*0670*/  @!P0 STG.E.64 desc[UR14][R20.64+0x400], R28 ;  /* 0x0004001c14008986 */ /* 0x000fe8000c101b0e */
[----:B------:R-:W0:Y:S04]  /*0680*/  @!P1 LDG.E.64 R4, desc[UR14][R18.64+0x800] ;  /* 0x0008000e12049981 */ /* 0x000e28000c1e1b00 */
[----:B------:R-:W2:Y:S01]  /*0690*/  @!P1 LDG.E.64 R24, desc[UR14][R26.64+0x800] ;  /* 0x0008000e1a189981 */ /* 0x000ea2000c1e1b00 */
[----:B0-----:R-:W-:Y:S01]  /*06a0*/  @!P1 DMUL R4, R4, R22 ;  /* 0x0000001604049228 */ /* 0x001fe20000000000 */
[----:B------:R-:W-:-:S04]  /*06b0*/  IADD3 R22, PT, PT, R0, 0x200, RZ ;  /* 0x0000020000167810 */ /* 0x000fc80007ffe0ff */
[----:B------:R-:W-:-:S03]  /*06c0*/  ISETP.GE.AND P0, PT, R22, R3, PT ;  /* 0x000000031600720c */ /* 0x000fc60003f06270 */
[----:B------:R-:W-:-:S08]  /*06d0*/  @!P1 DMUL R4, R12, R4 ;  /* 0x000000040c049228 */ /* 0x000fd00000000000 */
[----:B--2---:R-:W-:Y:S02]  /*06e0*/  @!P1 DFMA R24, R24, R16, R4 ;  /* 0x000000101818922b */ /* 0x004fe40000000004 */
[----:B------:R-:W0:Y:S05]  /*06f0*/  @!P0 LDC.64 R22, c[0x0][0x398] ;  /* 0x0000e600ff168b82 */ /* 0x000e2a0000000a00 */
[----:B------:R1:W-:Y:S04]  /*0700*/  @!P1 STG.E.64 desc[UR14][R20.64+0x800], R24 ;  /* 0x0008001814009986 */ /* 0x0003e8000c101b0e */
[----:B------:R-:W0:Y:S04]  /*0710*/  @!P0 LDG.E.64 R4, desc[UR14][R18.64+0xc00] ;  /* 0x000c000e12048981 */ /* 0x000e28000c1e1b00 */
[----:B-1----:R-:W2:Y:S01]  /*0720*/  @!P0 LDG.E.64 R24, desc[UR14][R26.64+0xc00] ;  /* 0x000c000e1a188981 */ /* 0x002ea2000c1e1b00 */
[----:B0-----:R-:W-:Y:S01]  /*0730*/  @!P0 DMUL R4, R4, R22 ;  /* 0x0000001604048228 */ /* 0x001fe20000000000 */
[----:B------:R-:W-:-:S05]  /*0740*/  VIADD R22, R0, 0x280 ;  /* 0x0000028000167836 */ /* 0x000fca0000000000 */
[----:B------:R-:W-:Y:S02]  /*0750*/  ISETP.GE.AND P1, PT, R22, R3, PT ;  /* 0x000000031600720c */ /* 0x000fe40003f26270 */
[----:B------:R-:W-:-:S08]  /*0760*/  @!P0 DMUL R4, R12, R4 ;  /* 0x000000040c048228 */ /* 0x000fd00000000000 */
[----:B--2---:R-:W-:-:S03]  /*0770*/  @!P0 DFMA R28, R24, R16, R4 ;  /* 0x00000010181c822b */ /* 0x004fc60000000004 */
[----:B------:R-:W0:Y:S04]  /*0780*/  @!P1 LDC.64 R22, c[0x0][0x398] ;  /* 0x0000e600ff169b82 */ /* 0x000e280000000a00 */
[----:B------:R1:W-:Y:S04]  /*0790*/  @!P0 STG.E.64 desc[UR14][R20.64+0xc00], R28 ;  /* 0x000c001c14008986 */ /* 0x0003e8000c101b0e */
[----:B------:R-:W0:Y:S04]  /*07a0*/  @!P1 LDG.E.64 R4, desc[UR14][R18.64+0x1000] ;  /* 0x0010000e12049981 */ /* 0x000e28000c1e1b00 */
[----:B------:R-:W2:Y:S01]  /*07b0*/  @!P1 LDG.E.64 R24, desc[UR14][R26.64+0x1000] ;  /* 0x0010000e1a189981 */ /* 0x000ea2000c1e1b00 */
[----:B0-----:R-:W-:Y:S01]  /*07c0*/  @!P1 DMUL R4, R4, R22 ;  /* 0x0000001604049228 */ /* 0x001fe20000000000 */
[----:B------:R-:W-:-:S05]  /*07d0*/  VIADD R22, R0, 0x300 ;  /* 0x0000030000167836 */ /* 0x000fca0000000000 */
[----:B------:R-:W-:Y:S02]  /*07e0*/  ISETP.GE.AND P0, PT, R22, R3, PT ;  /* 0x000000031600720c */ /* 0x000fe40003f06270 */
[----:B------:R-:W-:-:S08]  /*07f0*/  @!P1 DMUL R4, R12, R4 ;  /* 0x000000040c049228 */ /* 0x000fd00000000000 */
[----:B--2---:R-:W-:-:S07]  /*0800*/  @!P1 DFMA R24, R24, R16, R4 ;  /* 0x000000101818922b */ /* 0x004fce0000000004 */
[----:B------:R0:W-:Y:S04]  /*0810*/  @!P1 STG.E.64 desc[UR14][R20.64+0x1000], R24 ;  /* 0x0010001814009986 */ /* 0x0001e8000c101b0e */
[----:B------:R-:W2:Y:S04]  /*0820*/  @!P0 LDG.E.64 R4, desc[UR14][R18.64+0x1400] ;  /* 0x0014000e12048981 */ /* 0x000ea8000c1e1b00 */
[----:B------:R-:W3:Y:S01]  /*0830*/  @!P0 LDG.E.64 R22, desc[UR14][R26.64+0x1400] ;  /* 0x0014000e1a168981 */ /* 0x000ee2000c1e1b00 */
[----:B-1----:R-:W-:Y:S01]  /*0840*/  VIADD R28, R0, 0x380 ;  /* 0x00000380001c7836 */ /* 0x002fe20000000000 */
[----:B0-----:R-:W2:Y:S04]  /*0850*/  @!P0 LDC.64 R24, c[0x0][0x398] ;  /* 0x0000e600ff188b82 */ /* 0x001ea80000000a00 */
[----:B------:R-:W-:Y:S01]  /*0860*/  ISETP.GE.AND P1, PT, R28, R3, PT ;  /* 0x000000031c00720c */ /* 0x000fe20003f26270 */
[----:B--2---:R-:W-:-:S12]  /*0870*/  @!P0 DMUL R4, R4, R24 ;  /* 0x0000001804048228 */ /* 0x004fd80000000000 */
[----:B------:R-:W0:Y:S01]  /*0880*/  @!P1 LDC.64 R24, c[0x0][0x398] ;  /* 0x0000e600ff189b82 */ /* 0x000e220000000a00 */
[----:B------:R-:W-:-:S08]  /*0890*/  @!P0 DMUL R4, R12, R4 ;  /* 0x000000040c048228 */ /* 0x000fd00000000000 */
[----:B---3--:R-:W-:-:S07]  /*08a0*/  @!P0 DFMA R22, R22, R16, R4 ;  /* 0x000000101616822b */ /* 0x008fce0000000004 */
[----:B------:R1:W-:Y:S04]  /*08b0*/  @!P0 STG.E.64 desc[UR14][R20.64+0x1400], R22 ;  /* 0x0014001614008986 */ /* 0x0003e8000c101b0e */
[----:B------:R-:W0:Y:S04]  /*08c0*/  @!P1 LDG.E.64 R28, desc[UR14][R18.64+0x1800] ;  /* 0x0018000e121c9981 */ /* 0x000e28000c1e1b00 */
[----:B------:R-:W2:Y:S01]  /*08d0*/  @!P1 LDG.E.64 R4, desc[UR14][R26.64+0x1800] ;  /* 0x0018000e1a049981 */ /* 0x000ea2000c1e1b00 */
[----:B0-----:R-:W-:-:S08]  /*08e0*/  @!P1 DMUL R28, R28, R24 ;  /* 0x000000181c1c9228 */ /* 0x001fd00000000000 */
[----:B------:R-:W-:-:S08]  /*08f0*/  @!P1 DMUL R28, R12, R28 ;  /* 0x0000001c0c1c9228 */ /* 0x000fd00000000000 */
[----:B--2---:R-:W-:Y:S01]  /*0900*/  @!P1 DFMA R28, R4, R16, R28 ;  /* 0x00000010041c922b */ /* 0x004fe2000000001c */
[----:B------:R-:W-:-:S04]  /*0910*/  LOP3.LUT R5, R14, 0x7ffffff8, RZ, 0xc0, !PT ;  /* 0x7ffffff80e057812 */ /* 0x000fc800078ec0ff */
[----:B------:R-:W-:Y:S02]  /*0920*/  ISETP.NE.AND P0, PT, R5, 0x8, PT ;  /* 0x000000080500780c */ /* 0x000fe40003f05270 */
[----:B------:R1:W-:Y:S11]  /*0930*/  @!P1 STG.E.64 desc[UR14][R20.64+0x1800], R28 ;  /* 0x0018001c14009986 */ /* 0x0003f6000c101b0e */
[----:B------:R-:W-:Y:S05]  /*0940*/  @!P0 BRA `(.L_x_6) ;  /* 0x0000000400708947 */ /* 0x000fea0003800000 */
[----:B------:R-:W-:Y:S01]  /*0950*/  MOV R24, 0x8 ;  /* 0x0000000800187802 */ /* 0x000fe20000000f00 */
[----:B------:R-:W0:Y:S06]  /*0960*/  LDCU.128 UR4, c[0x0][0x390] ;  /* 0x00007200ff0477ac */ /* 0x000e2c0008000c00 */
.L_x_9:
[----:B------:R-:W-:Y:S01]  /*0970*/  IMAD R4, R24, 0x80, R0 ;  /* 0x0000008018047824 */ /* 0x000fe200078e0200 */
[----:B-1----:R-:W1:Y:S04]  /*0980*/  LDC.64 R22, c[0x0][0x398] ;  /* 0x0000e600ff167b82 */ /* 0x002e680000000a00 */
[----:B------:R-:W-:-:S04]  /*0990*/  ISETP.GE.AND P0, PT, R4, R3, PT ;  /* 0x000000030400720c */ /* 0x000fc80003f06270 */
[----:B------:R-:W2:Y:S09]  /*09a0*/  LDC.64 R16, c[0x0][0x390] ;  /* 0x0000e400ff107b82 */ /* 0x000eb20000000a00 */
[----:B------:R-:W-:-:S06]  /*09b0*/  @!P0 IMAD.WIDE.U32 R18, R4, 0x8, R8 ;  /* 0x0000000804128825 */ /* 0x000fcc00078e0008 */
[----:B------:R-:W1:Y:S01]  /*09c0*/  @!P0 LDG.E.64 R18, desc[UR14][R18.64] ;  /* 0x0000000e12128981 */ /* 0x000e62000c1e1b00 */
[----:B------:R-:W-:-:S05]  /*09d0*/  @!P0 IMAD.WIDE.U32 R20, R4, 0x8, R6 ;  /* 0x0000000804148825 */ /* 0x000fca00078e0006 */
[----:B------:R-:W2:Y:S01]  /*09e0*/  @!P0 LDG.E.64 R14, desc[UR14][R20.64] ;  /* 0x0000000e140e8981 */ /* 0x000ea2000c1e1b00 */
[----:B------:R-:W-:-:S05]  /*09f0*/  VIADD R25, R4, 0x80 ;  /* 0x0000008004197836 */ /* 0x000fca0000000000 */
[----:B------:R-:W-:Y:S01]  /*0a00*/  ISETP.GE.AND P1, PT, R25, R3, PT ;  /* 0x000000031900720c */ /* 0x000fe20003f26270 */
[----:B-1----:R-:W-:-:S08]  /*0a10*/  @!P0 DMUL R22, R18, R22 ;  /* 0x0000001612168228 */ /* 0x002fd00000000000 */
[----:B------:R-:W-:-:S08]  /*0a20*/  @!P0 DMUL R22, R12, R22 ;  /* 0x000000160c168228 */ /* 0x000fd00000000000 */
[----:B--2---:R-:W-:Y:S01]  /*0a30*/  @!P0 DFMA R26, R14, R16, R22 ;  /* 0x000000100e1a822b */ /* 0x004fe20000000016 */
[----:B------:R-:W-:Y:S01]  /*0a40*/  @!P0 IMAD.WIDE.U32 R16, R4, 0x8, R10 ;  /* 0x0000000804108825 */ /* 0x000fe200078e000a */
[----:B------:R-:W1:Y:S03]  /*0a50*/  LDC.64 R22, c[0x0][0x398] ;  /* 0x0000e600ff167b82 */ /* 0x000e660000000a00 */
[C---:B------:R-:W-:Y:S02]  /*0a60*/  IMAD.WIDE R14, R25.reuse, 0x8, R8 ;  /* 0x00000008190e7825 */ /* 0x040fe400078e0208 */
[----:B------:R2:W-:Y:S04]  /*0a70*/  @!P0 STG.E.64 desc[UR14][R16.64], R26 ;  /* 0x0000001a10008986 */ /* 0x0005e8000c101b0e */
[----:B------:R-:W1:Y:S01]  /*0a80*/  @!P1 LDG.E.64 R20, desc[UR14][R14.64] ;  /* 0x0000000e0e149981 */ /* 0x000e62000c1e1b00 */
[----:B--2---:R-:W-:-:S05]  /*0a90*/  IMAD.WIDE R16, R25, 0x8, R6 ;  /* 0x0000000819107825 */ /* 0x004fca00078e0206 */
[----:B------:R-:W2:Y:S01]  /*0aa0*/  @!P1 LDG.E.64 R18, desc[UR14][R16.64] ;  /* 0x0000000e10129981 */ /* 0x000ea2000c1e1b00 */
[----:B------:R-:W-:-:S05]  /*0ab0*/  VIADD R28, R4, 0x100 ;  /* 0x00000100041c7836 */ /* 0x000fca0000000000 */
[----:B------:R-:W-:Y:S01]  /*0ac0*/  ISETP.GE.AND P0, PT, R28, R3, PT ;  /* 0x000000031c00720c */ /* 0x000fe20003f06270 */
[----:B-1----:R-:W-:Y:S01]  /*0ad0*/  @!P1 DMUL R22, R20, R22 ;  /* 0x0000001614169228 */ /* 0x002fe20000000000 */
[----:B------:R-:W2:Y:S07]  /*0ae0*/  LDC.64 R20, c[0x0][0x390] ;  /* 0x0000e400ff147b82 */ /* 0x000eae0000000a00 */
[----:B------:R-:W-:-:S08]  /*0af0*/  @!P1 DMUL R22, R12, R22 ;  /* 0x000000160c169228 */ /* 0x000fd00000000000 */
[----:B--2---:R-:W-:Y:S01]  /*0b00*/  @!P1 DFMA R28, R18, R20, R22 ;  /* 0x00000014121c922b */ /* 0x004fe20000000016 */
[----:B------:R-:W-:Y:S01]  /*0b10*/  IMAD.WIDE R18, R25, 0x8, R10 ;  /* 0x0000000819127825 */ /* 0x000fe200078e020a */
[----:B------:R-:W1:Y:S05]  /*0b20*/  LDC.64 R22, c[0x0][0x398] ;  /* 0x0000e600ff167b82 */ /* 0x000e6a0000000a00 */
[----:B------:R-:W-:Y:S04]  /*0b30*/  @!P1 STG.E.64 desc[UR14][R18.64], R28 ;  /* 0x0000001c12009986 */ /* 0x000fe8000c101b0e */
[----:B------:R-:W1:Y:S04]  /*0b40*/  @!P0 LDG.E.64 R20, desc[UR14][R14.64+0x400] ;  /* 0x0004000e0e148981 */ /* 0x000e68000c1e1b00 */
[----:B------:R-:W2:Y:S01]  /*0b50*/  @!P0 LDG.E.64 R26, desc[UR14][R16.64+0x400] ;  /* 0x0004000e101a8981 */ /* 0x000ea2000c1e1b00 */
[----:B-1----:R-:W-:Y:S01]  /*0b60*/  @!P0 DMUL R22, R20, R22 ;  /* 0x0000001614168228 */ /* 0x002fe20000000000 */
[----:B------:R-:W2:Y:S07]  /*0b70*/  LDC.64 R20, c[0x0][0x390] ;  /* 0x0000e400ff147b82 */ /* 0x000eae0000000a00 */
[----:B------:R-:W-:-:S08]  /*0b80*/  @!P0 DMUL R22, R12, R22 ;  /* 0x000000160c168228 */ /* 0x000fd00000000000 */
[----:B--2---:R-:W-:Y:S01]  /*0b90*/  @!P0 DFMA R26, R26, R20, R22 ;  /* 0x000000141a1a822b */ /* 0x004fe20000000016 */
[----:B------:R-:W-:Y:S01]  /*0ba0*/  IADD3 R20, PT, PT, R4, 0x180, RZ ;  /* 0x0000018004147810 */ /* 0x000fe20007ffe0ff */
[----:B------:R-:W1:Y:S03]  /*0bb0*/  LDC.64 R22, c[0x0][0x398] ;  /* 0x0000e600ff167b82 */ /* 0x000e660000000a00 */
[----:B------:R-:W-:Y:S02]  /*0bc0*/  ISETP.GE.AND P1, PT, R20, R3, PT ;  /* 0x000000031400720c */ /* 0x000fe40003f26270 */
[----:B------:R2:W-:Y:S11]  /*0bd0*/  @!P0 STG.E.64 desc[UR14][R18.64+0x400], R26 ;  /* 0x0004001a12008986 */ /* 0x0005f6000c101b0e */
[----:B------:R-:W1:Y:S04]  /*0be0*/  @!P1 LDG.E.64 R20, desc[UR14][R14.64+0x800] ;  /* 0x0008000e0e149981 */ /* 0x000e68000c1e1b00 */
[----:B--2---:R-:W2:Y:S01]  /*0bf0*/  @!P1 LDG.E.64 R26, desc[UR14][R16.64+0x800] ;  /* 0x0008000e101a9981 */ /* 0x004ea2000c1e1b00 */
[----:B-1----:R-:W-:Y:S01]  /*0c00*/  @!P1 DMUL R22, R20, R22 ;  /* 0x0000001614169228 */ /* 0x002fe20000000000 */
[----:B------:R-:W2:Y:S07]  /*0c10*/  LDC.64 R20, c[0x0][0x390] ;  /* 0x0000e400ff147b82 */ /* 0x000eae0000000a00 */
[----:B------:R-:W-:-:S08]  /*0c20*/  @!P1 DMUL R22, R12, R22 ;  /* 0x000000160c169228 */ /* 0x000fd00000000000 */
[----:B--2---:R-:W-:Y:S01]  /*0c30*/  @!P1 DFMA R28, R26, R20, R22 ;  /* 0x000000141a1c922b */ /* 0x004fe20000000016 */
[----:B------:R-:W-:Y:S01]  /*0c40*/  VIADD R20, R4, 0x200 ;  /* 0x0000020004147836 */ /* 0x000fe20000000000 */
[----:B------:R-:W1:Y:S04]  /*0c50*/  LDC.64 R22, c[0x0][0x398] ;  /* 0x0000e600ff167b82 */ /* 0x000e680000000a00 */
[----:B------:R-:W-:Y:S01]  /*0c60*/  ISETP.GE.AND P0, PT, R20, R3, PT ;  /* 0x000000031400720c */ /* 0x000fe20003f06270 */
[----:B------:R-:W-:-:S12]  /*0c70*/  @!P1 STG.E.64 desc[UR14][R18.64+0x800], R28 ;  /* 0x0008001c12009986 */ /* 0x000fd8000c101b0e */
[----:B------:R-:W1:Y:S04]  /*0c80*/  @!P0 LDG.E.64 R20, desc[UR14][R14.64+0xc00] ;  /* 0x000c000e0e148981 */ /* 0x000e68000c1e1b00 */
[----:B------:R-:W2:Y:S01]  /*0c90*/  @!P0 LDG.E.64 R26, desc[UR14][R16.64+0xc00] ;  /* 0x000c000e101a8981 */ /* 0x000ea2000c1e1b00 */
[----:B-1----:R-:W-:Y:S01]  /*0ca0*/  @!P0 DMUL R22, R20, R22 ;  /* 0x0000001614168228 */ /* 0x002fe20000000000 */
[----:B------:R-:W2:Y:S07]  /*0cb0*/  LDC.64 R20, c[0x0][0x390] ;  /* 0x0000e400ff147b82 */ /* 0x000eae0000000a00 */
[----:B------:R-:W-:-:S08]  /*0cc0*/  @!P0 DMUL R22, R12, R22 ;  /* 0x000000160c168228 */ /* 0x000fd00000000000 */
[----:B--2---:R-:W-:Y:S01]  /*0cd0*/  @!P0 DFMA R26, R26, R20, R22 ;  /* 0x000000141a1a822b */ /* 0x004fe20000000016 */
[----:B------:R-:W-:Y:S01]  /*0ce0*/  VIADD R20, R4, 0x280 ;  /* 0x0000028004147836 */ /* 0x000fe20000000000 */
[----:B------:R-:W1:Y:S04]  /*0cf0*/  LDC.64 R22, c[0x0][0x398] ;  /* 0x0000e600ff167b82 */ /* 0x000e680000000a00 */
[----:B------:R-:W-:Y:S01]  /*0d00*/  ISETP.GE.AND P1, PT, R20, R3, PT ;  /* 0x000000031400720c */ /* 0x000fe20003f26270 */
[----:B------:R2:W-:-:S12]  /*0d10*/  @!P0 STG.E.64 desc[UR14][R18.64+0xc00], R26 ;  /* 0x000c001a12008986 */ /* 0x0005d8000c101b0e */
        /* <DEDUP_REMOVED lines=11> */
[----:B------:R-:W3:Y:S01]  /*0dd0*/  @!P0 LDG.E.64 R26, desc[UR14][R16.64+0x1400] ;  /* 0x0014000e101a8981 */ /* 0x000ee2000c1e1b00 */
[----:B------:R-:W-:Y:S01]  /*0de0*/  IADD3 R4, PT, PT, R4, 0x380, RZ ;  /* 0x0000038004047810 */ /* 0x000fe20007ffe0ff */
[----:B------:R-:W-:Y:S01]  /*0df0*/  VIADD R24, R24, 0x8 ;  /* 0x0000000818187836 */ /* 0x000fe20000000000 */
[----:B------:R-:W-:Y:S04]  /*0e00*/  BSSY.RECONVERGENT B0, `(.L_x_7) ;  /* 0x000000f000007945 */ /* 0x000fe80003800200 */
[----:B------:R-:W-:Y:S01]  /*0e10*/  ISETP.NE.AND P1, PT, R24, R5, PT ;  /* 0x000000051800720c */ /* 0x000fe20003f25270 */
[----:B-1----:R-:W-:Y:S01]  /*0e20*/  @!P0 DMUL R22, R20, R22 ;  /* 0x0000001614168228 */ /* 0x002fe20000000000 */
[----:B------:R-:W3:Y:S07]  /*0e30*/  LDC.64 R20, c[0x0][0x390] ;  /* 0x0000e400ff147b82 */ /* 0x000eee0000000a00 */
[----:B------:R-:W-:-:S08]  /*0e40*/  @!P0 DMUL R22, R12, R22 ;  /* 0x000000160c168228 */ /* 0x000fd00000000000 */
[----:B---3--:R-:W-:-:S07]  /*0e50*/  @!P0 DFMA R20, R26, R20, R22 ;  /* 0x000000141a14822b */ /* 0x008fce0000000016 */
[----:B------:R2:W-:Y:S01]  /*0e60*/  @!P0 STG.E.64 desc[UR14][R18.64+0x1400], R20 ;  /* 0x0014001412008986 */ /* 0x0005e2000c101b0e */
[----:B------:R-:W-:-:S13]  /*0e70*/  ISETP.GE.AND P0, PT, R4, R3, PT ;  /* 0x000000030400720c */ /* 0x000fda0003f06270 */
[----:B--2---:R-:W-:Y:S05]  /*0e80*/  @P0 BRA `(.L_x_8) ;  /* 0x0000000000180947 */ /* 0x004fea0003800000 */
[----:B------:R-:W0:Y:S04]  /*0e90*/  LDG.E.64 R14, desc[UR14][R14.64+0x1800] ;  /* 0x0018000e0e0e7981 */ /* 0x000e28000c1e1b00 */
[----:B------:R-:W2:Y:S01]  /*0ea0*/  LDG.E.64 R16, desc[UR14][R16.64+0x1800] ;  /* 0x0018000e10107981 */ /* 0x000ea2000c1e1b00 */
[----:B0-----:R-:W-:-:S08]  /*0eb0*/  DMUL R20, R14, UR6 ;  /* 0x000000060e147c28 */ /* 0x001fd00008000000 */
[----:B------:R-:W-:-:S08]  /*0ec0*/  DMUL R20, R12, R20 ;  /* 0x000000140c147228 */ /* 0x000fd00000000000 */
[----:B--2---:R-:W-:-:S07]  /*0ed0*/  DFMA R20, R16, UR4, R20 ;  /* 0x0000000410147c2b */ /* 0x004fce0008000014 */
[----:B------:R1:W-:Y:S04]  /*0ee0*/  STG.E.64 desc[UR14][R18.64+0x1800], R20 ;  /* 0x0018001412007986 */ /* 0x0003e8000c101b0e */
.L_x_8:
[----:B0-----:R-:W-:Y:S05]  /*0ef0*/  BSYNC.RECONVERGENT B0 ;  /* 0x0000000000007941 */ /* 0x001fea0003800200 */
.L_x_7:
[----:B------:R-:W-:Y:S05]  /*0f00*/  @P1 BRA `(.L_x_9) ;  /* 0xfffffff800981947 */ /* 0x000fea000383ffff */
.L_x_6:
[----:B------:R-:W-:-:S13]  /*0f10*/  ISETP.NE.AND P0, PT, R2, RZ, PT ;  /* 0x000000ff0200720c */ /* 0x000fda0003f05270 */
[----:B------:R-:W-:Y:S05]  /*0f20*/  @!P0 EXIT ;  /* 0x000000000000894d */ /* 0x000fea0003800000 */
[----:B------:R-:W1:Y:S01]  /*0f30*/  LDC R4, c[0x0][0x388] ;  /* 0x0000e200ff047b82 */ /* 0x000e620000000800 */
[----:B------:R-:W-:Y:S02]  /*0f40*/  ISETP.GE.U32.AND P1, PT, R2, 0x4, PT ;  /* 0x000000040200780c */ /* 0x000fe40003f26070 */
[----:B-1----:R-:W-:-:S04]  /*0f50*/  LOP3.LUT R22, R4, 0x3, RZ, 0xc0, !PT ;  /* 0x0000000304167812 */ /* 0x002fc800078ec0ff */
[----:B------:R-:W-:-:S07]  /*0f60*/  ISETP.NE.AND P0, PT, R22, RZ, PT ;  /* 0x000000ff1600720c */ /* 0x000fce0003f05270 */
[----:B------:R-:W-:Y:S06]  /*0f70*/  @!P1 BRA `(.L_x_10) ;  /* 0x0000000000d49947 */ /* 0x000fec0003800000 */
[----:B------:R-:W-:Y:S01]  /*0f80*/  IMAD R23, R5, 0x80, R0 ;  /* 0x0000008005177824 */ /* 0x000fe200078e0200 */
[----:B------:R-:W0:Y:S04]  /*0f90*/  LDC.64 R20, c[0x0][0x398] ;  /* 0x0000e600ff147b82 */ /* 0x000e280000000a00 */
[----:B------:R-:W-:-:S04]  /*0fa0*/  ISETP.GE.AND P1, PT, R23, R3, PT ;  /* 0x000000031700720c */ /* 0x000fc80003f26270 */
[----:B------:R-:W1:Y:S09]  /*0fb0*/  LDC.64 R16, c[0x0][0x390] ;  /* 0x0000e400ff107b82 */ /* 0x000e720000000a00 */
[----:B------:R-:W-:-:S06]  /*0fc0*/  @!P1 IMAD.WIDE R18, R23, 0x8, R8 ;  /* 0x0000000817129825 */ /* 0x000fcc00078e0208 */
[----:B------:R-:W0:Y:S01]  /*0fd0*/  @!P1 LDG.E.64 R18, desc[UR14][R18.64] ;  /* 0x0000000e12129981 */ /* 0x000e22000c1e1b00 */
[----:B------:R-:W-:-:S06]  /*0fe0*/  @!P1 IMAD.WIDE R14, R23, 0x8, R6 ;  /* 0x00000008170e9825 */ /* 0x000fcc00078e0206 */
[----:B------:R-:W1:Y:S01]  /*0ff0*/  @!P1 LDG.E.64 R14, desc[UR14][R14.64] ;  /* 0x0000000e0e0e9981 */ /* 0x000e62000c1e1b00 */
[----:B------:R-:W-:-:S05]  /*1000*/  VIADD R27, R23, 0x80 ;  /* 0x00000080171b7836 */ /* 0x000fca0000000000 */
[----:B------:R-:W-:-:S13]  /*1010*/  ISETP.GE.AND P2, PT, R27, R3, PT ;  /* 0x000000031b00720c */ /* 0x000fda0003f46270 */
[----:B------:R-:W-:Y:S01]  /*1020*/  @!P2 IMAD.WIDE R24, R27, 0x8, R8 ;  /* 0x000000081b18a825 */ /* 0x000fe200078e0208 */
[----:B0-----:R-:W-:-:S08]  /*1030*/  @!P1 DMUL R20, R18, R20 ;  /* 0x0000001412149228 */ /* 0x001fd00000000000 */
[----:B------:R-:W-:-:S08]  /*1040*/  @!P1 DMUL R20, R12, R20 ;  /* 0x000000140c149228 */ /* 0x000fd00000000000 */
[----:B-1----:R-:W-:Y:S01]  /*1050*/  @!P1 DFMA R16, R14, R16, R20 ;  /* 0x000000100e10922b */ /* 0x002fe20000000014 */
[----:B------:R-:W-:-:S06]  /*1060*/  @!P1 IMAD.WIDE R20, R23, 0x8, R10 ;  /* 0x0000000817149825 */ /* 0x000fcc00078e020a */
[----:B------:R0:W-:Y:S04]  /*1070*/  @!P1 STG.E.64 desc[UR14][R20.64], R16 ;  /* 0x0000001014009986 */ /* 0x0001e8000c101b0e */
[----:B------:R1:W2:Y:S01]  /*1080*/  @!P2 LDG.E.64 R18, desc[UR14][R24.64] ;  /* 0x0000000e1812a981 */ /* 0x0002a2000c1e1b00 */
[----:B------:R-:W-:-:S06]  /*1090*/  @!P2 IMAD.WIDE R14, R27, 0x8, R6 ;  /* 0x000000081b0ea825 */ /* 0x000fcc00078e0206 */
[----:B------:R-:W3:Y:S01]  /*10a0*/  @!P2 LDG.E.64 R14, desc[UR14][R14.64] ;  /* 0x0000000e0e0ea981 */ /* 0x000ee2000c1e1b00 */
[----:B------:R-:W-:Y:S01]  /*10b0*/  @!P2 IMAD.WIDE R26, R27, 0x8, R10 ;  /* 0x000000081b1aa825 */ /* 0x000fe200078e020a */
[----:B0-----:R-:W2:Y:S01]  /*10c0*/  LDC.64 R20, c[0x0][0x398] ;  /* 0x0000e600ff147b82 */ /* 0x001ea20000000a00 */
[----:B-1----:R-:W-:-:S04]  /*10d0*/  IADD3 R25, PT, PT, R23, 0x100, RZ ;  /* 0x0000010017197810 */ /* 0x002fc80007ffe0ff */
[----:B------:R-:W-:-:S03]  /*10e0*/  ISETP.GE.AND P1, PT, R25, R3, PT ;  /* 0x000000031900720c */ /* 0x000fc60003f26270 */
[----:B------:R-:W3:Y:S01]  /*10f0*/  LDC.64 R16, c[0x0][0x390] ;  /* 0x0000e400ff107b82 */ /* 0x000ee20000000a00 */
[----:B--2---:R-:W-:-:S07]  /*1100*/  @!P2 DMUL R18, R18, R20 ;  /* 0x000000141212a228 */ /* 0x004fce0000000000 */
[----:B------:R-:W0:Y:S01]  /*1110*/  LDC.64 R20, c[0x0][0x390] ;  /* 0x0000e400ff147b82 */ /* 0x000e220000000a00 */
[----:B------:R-:W-:-:S08]  /*1120*/  @!P2 DMUL R18, R12, R18 ;  /* 0x000000120c12a228 */ /* 0x000fd00000000000 */
[----:B---3--:R-:W-:Y:S01]  /*1130*/  @!P2 DFMA R28, R14, R16, R18 ;  /* 0x000000100e1ca22b */ /* 0x008fe20000000012 */
[----:B------:R-:W-:-:S06]  /*1140*/  @!P1 IMAD.WIDE R18, R25, 0x8, R8 ;  /* 0x0000000819129825 */ /* 0x000fcc00078e0208 */
[----:B------:R1:W-:Y:S04]  /*1150*/  @!P2 STG.E.64 desc[UR14][R26.64], R28 ;  /* 0x0000001c1a00a986 */ /* 0x0003e8000c101b0e */
[----:B------:R2:W3:Y:S01]  /*1160*/  @!P1 LDG.E.64 R14, desc[UR14][R18.64] ;  /* 0x0000000e120e9981 */ /* 0x0004e2000c1e1b00 */
[----:B------:R-:W-:-:S06]  /*1170*/  @!P1 IMAD.WIDE R16, R25, 0x8, R6 ;  /* 0x0000000819109825 */ /* 0x000fcc00078e0206 */
[----:B------:R-:W0:Y:S01]  /*1180*/  @!P1 LDG.E.64 R16, desc[UR14][R16.64] ;  /* 0x0000000e10109981 */ /* 0x000e22000c1e1b00 */
[----:B------:R-:W-:Y:S01]  /*1190*/  VIADD R23, R23, 0x180 ;  /* 0x0000018017177836 */ /* 0x000fe20000000000 */
[----:B--2---:R-:W3:Y:S01]  /*11a0*/  LDC.64 R18, c[0x0][0x398] ;  /* 0x0000e600ff127b82 */ /* 0x004ee20000000a00 */
[----:B------:R-:W-:-:S03]  /*11b0*/  @!P1 IMAD.WIDE R24, R25, 0x8, R10 ;  /* 0x0000000819189825 */ /* 0x000fc600078e020a */
[----:B------:R-:W-:-:S04]  /*11c0*/  ISETP.GE.AND P2, PT, R23, R3, PT ;  /* 0x000000031700720c */ /* 0x000fc80003f46270 */
[----:B-1----:R-:W1:Y:S01]  /*11d0*/  LDC.64 R26, c[0x0][0x398] ;  /* 0x0000e600ff1a7b82 */ /* 0x002e620000000a00 */
[----:B---3--:R-:W-:-:S08]  /*11e0*/  @!P1 DMUL R14, R14, R18 ;  /* 0x000000120e0e9228 */ /* 0x008fd00000000000 */
[----:B------:R-:W-:Y:S01]  /*11f0*/  @!P2 IMAD.WIDE R18, R23, 0x8, R8 ;  /* 0x000000081712a825 */ /* 0x000fe200078e0208 */
[----:B------:R-:W-:-:S08]  /*1200*/  @!P1 DMUL R14, R12, R14 ;  /* 0x0000000e0c0e9228 */ /* 0x000fd00000000000 */
[----:B0-----:R-:W-:Y:S01]  /*1210*/  @!P1 DFMA R20, R16, R20, R14 ;  /* 0x000000141014922b */ /* 0x001fe2000000000e */
[----:B------:R-:W0:Y:S06]  /*1220*/  LDC.64 R16, c[0x0][0x390] ;  /* 0x0000e400ff107b82 */ /* 0x000e2c0000000a00 */
[----:B------:R2:W-:Y:S04]  /*1230*/  @!P1 STG.E.64 desc[UR14][R24.64], R20 ;  /* 0x0000001418009986 */ /* 0x0005e8000c101b0e */
[----:B------:R-:W1:Y:S01]  /*1240*/  @!P2 LDG.E.64 R18, desc[UR14][R18.64] ;  /* 0x0000000e1212a981 */ /* 0x000e62000c1e1b00 */
[----:B------:R-:W-:-:S06]  /*1250*/  @!P2 IMAD.WIDE R14, R23, 0x8, R6 ;  /* 0x00000008170ea825 */ /* 0x000fcc00078e0206 */
[----:B------:R-:W0:Y:S01]  /*1260*/  @!P2 LDG.E.64 R14, desc[UR14][R14.64] ;  /* 0x0000000e0e0ea981 */ /* 0x000e22000c1e1b00 */
[----:B------:R-:W-:Y:S01]  /*1270*/  VIADD R5, R5, 0x4 ;  /* 0x0000000405057836 */ /* 0x000fe20000000000 */
[----:B-1----:R-:W-:-:S08]  /*1280*/  @!P2 DMUL R26, R18, R26 ;  /* 0x0000001a121aa228 */ /* 0x002fd00000000000 */
[----:B------:R-:W-:-:S08]  /*1290*/  @!P2 DMUL R26, R12, R26 ;  /* 0x0000001a0c1aa228 */ /* 0x000fd00000000000 */
[----:B0-----:R-:W-:Y:S01]  /*12a0*/  @!P2 DFMA R16, R14, R16, R26 ;  /* 0x000000100e10a22b */ /* 0x001fe2000000001a */
[----:B------:R-:W-:-:S06]  /*12b0*/  @!P2 IMAD.WIDE R26, R23, 0x8, R10 ;  /* 0x00000008171aa825 */ /* 0x000fcc00078e020a */
[----:B------:R2:W-:Y:S04]  /*12c0*/  @!P2 STG.E.64 desc[UR14][R26.64], R16 ;  /* 0x000000101a00a986 */ /* 0x0005e8000c101b0e */
.L_x_10:
[----:B------:R-:W-:Y:S05]  /*12d0*/  @!P0 EXIT ;  /* 0x000000000000894d */ /* 0x000fea0003800000 */
[----:B------:R-:W-:Y:S02]  /*12e0*/  ISETP.NE.AND P0, PT, R22, 0x1, PT ;  /* 0x000000011600780c */ /* 0x000fe40003f05270 */
[----:B------:R-:W-:-:S04]  /*12f0*/  LOP3.LUT R4, R4, 0x1, RZ, 0xc0, !PT ;  /* 0x0000000104047812 */ /* 0x000fc800078ec0ff */
[----:B------:R-:W-:-:S07]  /*1300*/  ISETP.NE.U32.AND P2, PT, R4, 0x1, PT ;  /* 0x000000010400780c */ /* 0x000fce0003f45070 */
[----:B------:R-:W-:Y:S06]  /*1310*/  @!P0 BRA `(.L_x_11) ;  /* 0x00000000006c8947 */ /* 0x000fec0003800000 */
[----:B--2---:R-:W-:Y:S01]  /*1320*/  IMAD R17, R5, 0x80, R0 ;  /* 0x0000008005117824 */ /* 0x004fe200078e0200 */
[----:B------:R-:W0:Y:S04]  /*1330*/  LDC.64 R24, c[0x0][0x398] ;  /* 0x0000e600ff187b82 */ /* 0x000e280000000a00 */
[----:B------:R-:W-:-:S04]  /*1340*/  ISETP.GE.AND P0, PT, R17, R3, PT ;  /* 0x000000031100720c */ /* 0x000fc80003f06270 */
[----:B------:R-:W1:Y:S08]  /*1350*/  LDC.64 R20, c[0x0][0x390] ;  /* 0x0000e400ff147b82 */ /* 0x000e700000000a00 */
[----:B------:R-:W2:Y:S01]  /*1360*/  LDC.64 R26, c[0x0][0x390] ;  /* 0x0000e400ff1a7b82 */ /* 0x000ea20000000a00 */
[----:B------:R-:W-:-:S06]  /*1370*/  @!P0 IMAD.WIDE R22, R17, 0x8, R8 ;  /* 0x0000000811168825 */ /* 0x000fcc00078e0208 */
[----:B------:R-:W0:Y:S01]  /*1380*/  @!P0 LDG.E.64 R22, desc[UR14][R22.64] ;  /* 0x0000000e16168981 */ /* 0x000e22000c1e1b00 */
[----:B------:R-:W-:-:S06]  /*1390*/  @!P0 IMAD.WIDE R18, R17, 0x8, R6 ;  /* 0x0000000811128825 */ /* 0x000fcc00078e0206 */
[----:B------:R-:W1:Y:S01]  /*13a0*/  @!P0 LDG.E.64 R18, desc[UR14][R18.64] ;  /* 0x0000000e12128981 */ /* 0x000e62000c1e1b00 */
[C---:B------:R-:W-:Y:S01]  /*13b0*/  IADD3 R15, PT, PT, R17.reuse, 0x80, RZ ;  /* 0x00000080110f7810 */ /* 0x040fe20007ffe0ff */
[----:B------:R-:W-:-:S03]  /*13c0*/  @!P0 IMAD.WIDE R16, R17, 0x8, R10 ;  /* 0x0000000811108825 */ /* 0x000fc600078e020a */
[----:B------:R-:W-:Y:S01]  /*13d0*/  ISETP.GE.AND P1, PT, R15, R3, PT ;  /* 0x000000030f00720c */ /* 0x000fe20003f26270 */
[----:B0-----:R-:W-:-:S12]  /*13e0*/  @!P0 DMUL R24, R22, R24 ;  /* 0x0000001816188228 */ /* 0x001fd80000000000 */
[----:B------:R-:W-:Y:S01]  /*13f0*/  @!P1 IMAD.WIDE R22, R15, 0x8, R8 ;  /* 0x000000080f169825 */ /* 0x000fe200078e0208 */
[----:B------:R-:W-:-:S08]  /*1400*/  @!P0 DMUL R24, R12, R24 ;  /* 0x000000180c188228 */ /* 0x000fd00000000000 */
[----:B-1----:R-:W-:Y:S01]  /*1410*/  @!P0 DFMA R20, R18, R20, R24 ;  /* 0x000000141214822b */ /* 0x002fe20000000018 */
[C---:B------:R-:W-:Y:S01]  /*1420*/  @!P1 IMAD.WIDE R18, R15.reuse, 0x8, R6 ;  /* 0x000000080f129825 */ /* 0x040fe200078e0206 */
[----:B------:R-:W0:Y:S05]  /*1430*/  LDC.64 R24, c[0x0][0x398] ;  /* 0x0000e600ff187b82 */ /* 0x000e2a0000000a00 */
[----:B------:R1:W-:Y:S04]  /*1440*/  @!P0 STG.E.64 desc[UR14][R16.64], R20 ;  /* 0x0000001410008986 */ /* 0x0003e8000c101b0e */
[----:B------:R-:W0:Y:S04]  /*1450*/  @!P1 LDG.E.64 R22, desc[UR14][R22.64] ;  /* 0x0000000e16169981 */ /* 0x000e28000c1e1b00 */
[----:B------:R-:W2:Y:S01]  /*1460*/  @!P1 LDG.E.64 R18, desc[UR14][R18.64] ;  /* 0x0000000e12129981 */ /* 0x000ea2000c1e1b00 */
[----:B------:R-:W-:-:S04]  /*1470*/  @!P1 IMAD.WIDE R14, R15, 0x8, R10 ;  /* 0x000000080f0e9825 */ /* 0x000fc800078e020a */
[----:B------:R-:W-:Y:S01]  /*1480*/  VIADD R5, R5, 0x2 ;  /* 0x0000000205057836 */ /* 0x000fe20000000000 */
[----:B0-----:R-:W-:-:S08]  /*1490*/  @!P1 DMUL R24, R22, R24 ;  /* 0x0000001816189228 */ /* 0x001fd00000000000 */
[----:B------:R-:W-:-:S08]  /*14a0*/  @!P1 DMUL R24, R12, R24 ;  /* 0x000000180c189228 */ /* 0x000fd00000000000 */
[----:B--2---:R-:W-:-:S07]  /*14b0*/  @!P1 DFMA R24, R18, R26, R24 ;  /* 0x0000001a1218922b */ /* 0x004fce0000000018 */
[----:B------:R1:W-:Y:S04]  /*14c0*/  @!P1 STG.E.64 desc[UR14][R14.64], R24 ;  /* 0x000000180e009986 */ /* 0x0003e8000c101b0e */
.L_x_11:
[----:B------:R-:W-:Y:S05]  /*14d0*/  @P2 EXIT ;  /* 0x000000000000294d */ /* 0x000fea0003800000 */
[----:B------:R-:W-:-:S05]  /*14e0*/  IMAD R5, R5, 0x80, R0 ;  /* 0x0000008005057824 */ /* 0x000fca00078e0200 */
[----:B------:R-:W-:-:S13]  /*14f0*/  ISETP.GE.AND P0, PT, R5, R3, PT ;  /* 0x000000030500720c */ /* 0x000fda0003f06270 */
[----:B------:R-:W-:Y:S05]  /*1500*/  @P0 EXIT ;  /* 0x000000000000094d */ /* 0x000fea0003800000 */
[C---:B------:R-:W-:Y:S01]  /*1510*/  IMAD.WIDE R8, R5.reuse, 0x8, R8 ;  /* 0x0000000805087825 */ /* 0x040fe200078e0208 */
[----:B------:R-:W0:Y:S05]  /*1520*/  LDCU.128 UR4, c[0x0][0x390] ;  /* 0x00007200ff0477ac */ /* 0x000e2a0008000c00 */
[----:B------:R-:W0:Y:S01]  /*1530*/  LDG.E.64 R8, desc[UR14][R8.64] ;  /* 0x0000000e08087981 */ /* 0x000e22000c1e1b00 */
[----:B------:R-:W-:-:S06]  /*1540*/  IMAD.WIDE R6, R5, 0x8, R6 ;  /* 0x0000000805067825 */ /* 0x000fcc00078e0206 */
[----:B------:R-:W3:Y:S01]  /*1550*/  LDG.E.64 R6, desc[UR14][R6.64] ;  /* 0x0000000e06067981 */ /* 0x000ee2000c1e1b00 */
[----:B------:R-:W-:Y:S01]  /*1560*/  IMAD.WIDE R10, R5, 0x8, R10 ;  /* 0x00000008050a7825 */ /* 0x000fe200078e020a */
[----:B0-----:R-:W-:-:S08]  /*1570*/  DMUL R2, R8, UR6 ;  /* 0x0000000608027c28 */ /* 0x001fd00008000000 */
[----:B------:R-:W-:-:S08]  /*1580*/  DMUL R2, R12, R2 ;  /* 0x000000020c027228 */ /* 0x000fd00000000000 */
[----:B---3--:R-:W-:-:S07]  /*1590*/  DFMA R2, R6, UR4, R2 ;  /* 0x0000000406027c2b */ /* 0x008fce0008000002 */
[----:B------:R-:W-:Y:S01]  /*15a0*/  STG.E.64 desc[UR14][R10.64], R2 ;  /* 0x000000020a007986 */ /* 0x000fe2000c101b0e */
[----:B------:R-:W-:Y:S05]  /*15b0*/  EXIT ;  /* 0x000000000000794d */ /* 0x000fea0003800000 */
.L_x_5:
[----:B------:R-:W-:-:S13]  /*15c0*/  ISETP.GE.AND P0, PT, R14, 0x1, PT ;  /* 0x000000010e00780c */ /* 0x000fda0003f06270 */
[----:B------:R-:W-:Y:S05]  /*15d0*/  @!P0 EXIT ;  /* 0x000000000000894d */ /* 0x000fea0003800000 */
[----:B------:R-:W-:Y:S01]  /*15e0*/  ISETP.GE.U32.AND P0, PT, R14, 0x8, PT ;  /* 0x000000080e00780c */ /* 0x000fe20003f06070 */
[----:B------:R-:W0:Y:S01]  /*15f0*/  LDCU.64 UR18, c[0x0][0x390] ;  /* 0x00007200ff1277ac */ /* 0x000e220008000a00 */
[----:B------:R-:W-:-:S11]  /*1600*/  MOV R3, RZ ;  /* 0x000000ff00037202 */ /* 0x000fd60000000f00 */
[----:B------:R-:W-:Y:S05]  /*1610*/  @!P0 BRA `(.L_x_12) ;  /* 0x0000000400688947 */ /* 0x000fea0003800000 */
[----:B------:R-:W1:Y:S01]  /*1620*/  LDC.64 R12, c[0x0][0x3a0] ;  /* 0x0000e800ff0c7b82 */ /* 0x000e620000000a00 */
[----:B------:R-:W-:Y:S01]  /*1630*/  UIADD3 UR4, UP2, UPT, UR13, 0xc00, URZ ;  /* 0x00000c000d047890 */ /* 0x000fe2000ff5e0ff */
[----:B------:R-:W-:Y:S01]  /*1640*/  LOP3.LUT R3, R14, 0x7ffffff8, RZ, 0xc0, !PT ;  /* 0x7ffffff80e037812 */ /* 0x000fe200078ec0ff */
[----:B------:R-:W-:Y:S01]  /*1650*/  VIADD R2, R0, 0x80 ;  /* 0x0000008000027836 */ /* 0x000fe20000000000 */
[----:B------:R-:W2:Y:S03]  /*1660*/  LDCU.64 UR20, c[0x0][0x398] ;  /* 0x00007300ff1477ac */ /* 0x000ea60008000a00 */
[----:B------:R-:W-:Y:S01]  /*1670*/  IMAD.MOV R26, RZ, RZ, -R3 ;  /* 0x000000ffff1a7224 */ /* 0x000fe200078e0a03 */
[----:B------:R-:W3:Y:S01]  /*1680*/  LDC.64 R4, c[0x0][0x3a8] ;  /* 0x0000ea00ff047b82 */ /* 0x000ee20000000a00 */
[----:B------:R-:W-:Y:S02]  /*1690*/  UIADD3 UR10, UP1, UPT, UR4, UR10, URZ ;  /* 0x0000000a040a7290 */ /* 0x000fe4000ff3e0ff */
[----:B------:R-:W-:-:S02]  /*16a0*/  UIADD3 UR8, UP0, UPT, UR4, UR8, URZ ;  /* 0x0000000804087290 */ /* 0x000fc4000ff1e0ff */
[----:B------:R-:W-:Y:S02]  /*16b0*/  UIADD3.X UR5, UPT, UPT, URZ, UR16, URZ, UP2, !UPT ;  /* 0x00000010ff057290 */ /* 0x000fe400097fe4ff */
[----:B------:R-:W-:Y:S01]  /*16c0*/  UIADD3 UR4, UP2, UPT, UR4, UR6, URZ ;  /* 0x0000000604047290 */ /* 0x000fe2000ff5e0ff */
[----:B------:R-:W4:Y:S01]  /*16d0*/  LDC.64 R10, c[0x0][0x3b8] ;  /* 0x0000ee00ff0a7b82 */ /* 0x000f220000000a00 */
[----:B------:R-:W-:Y:S02]  /*16e0*/  UIADD3.X UR11, UPT, UPT, UR5, UR11, URZ, UP1, !UPT ;  /* 0x0000000b050b7290 */ /* 0x000fe40008ffe4ff */
[----:B------:R-:W-:Y:S02]  /*16f0*/  UIADD3.X UR9, UPT, UPT, UR5, UR9, URZ, UP0, !UPT ;  /* 0x0000000905097290 */ /* 0x000fe400087fe4ff */
[----:B------:R-:W-:Y:S01]  /*1700*/  UIADD3.X UR5, UPT, UPT, UR5, UR7, URZ, UP2, !UPT ;  /* 0x0000000705057290 */ /* 0x000fe200097fe4ff */
[----:B-12---:R-:W-:-:S11]  /*1710*/  IMAD.WIDE.U32 R12, R0, 0x8, R12 ;  /* 0x00000008000c7825 */ /* 0x006fd600078e000c */
.L_x_13:
[----:B-1--4-:R-:W-:-:S03]  /*1720*/  IMAD.WIDE.U32 R14, R0, 0x8, R10 ;  /* 0x00000008000e7825 */ /* 0x012fc600078e000a */
[----:B------:R-:W-:-:S04]  /*1730*/  IADD3 R22, P0, PT, R14, UR13, RZ ;  /* 0x0000000d0e167c10 */ /* 0x000fc8000ff1e0ff */
[----:B------:R-:W-:Y:S01]  /*1740*/  IADD3.X R23, PT, PT, R15, UR16, RZ, P0, !PT ;  /* 0x000000100f177c10 */ /* 0x000fe200087fe4ff */
[----:B---3--:R-:W-:-:S04]  /*1750*/  IMAD.WIDE.U32 R14, R0, 0x8, R4 ;  /* 0x00000008000e7825 */ /* 0x008fc800078e0004 */
[----:B------:R1:W2:Y:S01]  /*1760*/  LDG.E.64 R16, desc[UR14][R22.64] ;  /* 0x0000000e16107981 */ /* 0x0002a2000c1e1b00 */
[----:B------:R-:W-:-:S04]  /*1770*/  IADD3 R14, P0, PT, R14, UR13, RZ ;  /* 0x0000000d0e0e7c10 */ /* 0x000fc8000ff1e0ff */
[----:B------:R-:W-:-:S06]  /*1780*/  IADD3.X R15, PT, PT, R15, UR16, RZ, P0, !PT ;  /* 0x000000100f0f7c10 */ /* 0x000fcc00087fe4ff */
[----:B------:R-:W3:Y:S01]  /*1790*/  LDG.E.64 R14, desc[UR14][R14.64] ;  /* 0x0000000e0e0e7981 */ /* 0x000ee2000c1e1b00 */
[----:B0-----:R-:W-:Y:S01]  /*17a0*/  MOV R18, UR18 ;  /* 0x0000001200127c02 */ /* 0x001fe20008000f00 */
[----:B------:R-:W-:Y:S01]  /*17b0*/  IMAD.U32 R19, RZ, RZ, UR19 ;  /* 0x00000013ff137e24 */ /* 0x000fe2000f8e00ff */
[----:B------:R-:W-:Y:S01]  /*17c0*/  IADD3 R24, P0, PT, R12, UR13, RZ ;  /* 0x0000000d0c187c10 */ /* 0x000fe2000ff1e0ff */
[----:B------:R-:W-:Y:S01]  /*17d0*/  IMAD.U32 R20, RZ, RZ, UR4 ;  /* 0x00000004ff147e24 */ /* 0x000fe2000f8e00ff */
[----:B------:R-:W-:Y:S02]  /*17e0*/  MOV R21, UR5 ;  /* 0x0000000500157c02 */ /* 0x000fe40008000f00 */
[----:B------:R-:W-:Y:S01]  /*17f0*/  IADD3.X R25, PT, PT, R13, UR16, RZ, P0, !PT ;  /* 0x000000100d197c10 */ /* 0x000fe200087fe4ff */
[----:B------:R-:W-:Y:S01]  /*1800*/  DADD R18, -R18, 1 ;  /* 0x3ff0000012127429 */ /* 0x000fe20000000100 */
[----:B------:R-:W-:-:S04]  /*1810*/  IMAD.WIDE R20, R2, 0x8, R20 ;  /* 0x0000000802147825 */ /* 0x000fc800078e0214 */
[----:B-1----:R-:W-:Y:S02]  /*1820*/  IMAD.U32 R22, RZ, RZ, UR10 ;  /* 0x0000000aff167e24 */ /* 0x002fe4000f8e00ff */
[----:B------:R-:W-:Y:S01]  /*1830*/  IMAD.U32 R23, RZ, RZ, UR11 ;  /* 0x0000000bff177e24 */ /* 0x000fe2000f8e00ff */
[----:B--2---:R-:W-:-:S08]  /*1840*/  DMUL R16, R16, UR20 ;  /* 0x0000001410107c28 */ /* 0x004fd00008000000 */
[----:B------:R-:W-:-:S08]  /*1850*/  DMUL R16, R18, R16 ;  /* 0x0000001012107228 */ /* 0x000fd00000000000 */
[----:B---3--:R-:W-:-:S07]  /*1860*/  DFMA R16, R14, UR18, R16 ;  /* 0x000000120e107c2b */ /* 0x008fce0008000010 */
[----:B------:R0:W-:Y:S04]  /*1870*/  STG.E.64 desc[UR14][R24.64], R16 ;  /* 0x0000001018007986 */ /* 0x0001e8000c101b0e */
[----:B------:R-:W2:Y:S01]  /*1880*/  LDG.E.64 R14, desc[UR14][R20.64+-0xc00] ;  /* 0xfff4000e140e7981 */ /* 0x000ea2000c1e1b00 */
[----:B0-----:R-:W-:-:S05]  /*1890*/  IMAD.WIDE R16, R2, 0x8, R22 ;  /* 0x0000000802107825 */ /* 0x001fca00078e0216 */
[----:B------:R-:W3:Y:S01]  /*18a0*/  LDG.E.64 R22, desc[UR14][R16.64+-0xc00] ;  /* 0xfff4000e10167981 */ /* 0x000ee2000c1e1b00 */
[----:B--2---:R-:W-:-:S08]  /*18b0*/  DMUL R14, R14, UR20 ;  /* 0x000000140e0e7c28 */ /* 0x004fd00008000000 */
[----:B------:R-:W-:Y:S01]  /*18c0*/  DMUL R28, R18, R14 ;  /* 0x0000000e121c7228 */ /* 0x000fe20000000000 */
[----:B------:R-:W-:Y:S01]  /*18d0*/  MOV R14, UR8 ;  /* 0x00000008000e7c02 */ /* 0x000fe20008000f00 */
[----:B------:R-:W-:-:S04]  /*18e0*/  IMAD.U32 R15, RZ, RZ, UR9 ;  /* 0x00000009ff0f7e24 */ /* 0x000fc8000f8e00ff */
[----:B------:R-:W-:Y:S02]  /*18f0*/  IMAD.WIDE R14, R2, 0x8, R14 ;  /* 0x00000008020e7825 */ /* 0x000fe400078e020e */
[----:B---3--:R-:W-:-:S07]  /*1900*/  DFMA R28, R22, UR18, R28 ;  /* 0x00000012161c7c2b */ /* 0x008fce000800001c */
[----:B------:R0:W-:Y:S04]  /*1910*/  STG.E.64 desc[UR14][R14.64+-0xc00], R28 ;  /* 0xfff4001c0e007986 */ /* 0x0001e8000c101b0e */
[----:B------:R-:W2:Y:S04]  /*1920*/  LDG.E.64 R22, desc[UR14][R20.64+-0x800] ;  /* 0xfff8000e14167981 */ /* 0x000ea8000c1e1b00 */
[----:B------:R-:W0:Y:S01]  /*1930*/  LDG.E.64 R24, desc[UR14][R16.64+-0x800] ;  /* 0xfff8000e10187981 */ /* 0x000e22000c1e1b00 */
[----:B--2---:R-:W-:-:S08]  /*1940*/  DMUL R22, R22, UR20 ;  /* 0x0000001416167c28 */ /* 0x004fd00008000000 */
[----:B------:R-:W-:-:S08]  /*1950*/  DMUL R22, R18, R22 ;  /* 0x0000001612167228 */ /* 0x000fd00000000000 */
[----:B0-----:R-:W-:-:S07]  /*1960*/  DFMA R28, R24, UR18, R22 ;  /* 0x00000012181c7c2b */ /* 0x001fce0008000016 */
        /* <DEDUP_REMOVED lines=18> */
[----:B------:R-:W-:Y:S04]  /*1a90*/  STG.E.64 desc[UR14][R14.64+0x400], R28 ;  /* 0x0004001c0e007986 */ /* 0x000fe8000c101b0e */
[----:B------:R-:W2:Y:S04]  /*1aa0*/  LDG.E.64 R24, desc[UR14][R20.64+0x800] ;  /* 0x0008000e14187981 */ /* 0x000ea8000c1e1b00 */
[----:B------:R-:W3:Y:S01]  /*1ab0*/  LDG.E.64 R22, desc[UR14][R16.64+0x800] ;  /* 0x0008000e10167981 */ /* 0x000ee2000c1e1b00 */
[----:B--2---:R-:W-:-:S08]  /*1ac0*/  DMUL R24, R24, UR20 ;  /* 0x0000001418187c28 */ /* 0x004fd00008000000 */
[----:B------:R-:W-:-:S08]  /*1ad0*/  DMUL R24, R18, R24 ;  /* 0x0000001812187228 */ /* 0x000fd00000000000 */
[----:B---3--:R-:W-:-:S07]  /*1ae0*/  DFMA R24, R22, UR18, R24 ;  /* 0x0000001216187c2b */ /* 0x008fce0008000018 */
[----:B------:R0:W-:Y:S04]  /*1af0*/  STG.E.64 desc[UR14][R14.64+0x800], R24 ;  /* 0x000800180e007986 */ /* 0x0001e8000c101b0e */
[----:B------:R-:W0:Y:S04]  /*1b00*/  LDG.E.64 R20, desc[UR14][R20.64+0xc00] ;  /* 0x000c000e14147981 */ /* 0x000e28000c1e1b00 */
[----:B------:R-:W2:Y:S01]  /*1b10*/  LDG.E.64 R22, desc[UR14][R16.64+0xc00] ;  /* 0x000c000e10167981 */ /* 0x000ea2000c1e1b00 */
[----:B------:R-:W-:Y:S01]  /*1b20*/  VIADD R26, R26, 0x8 ;  /* 0x000000081a1a7836 */ /* 0x000fe20000000000 */
[----:B------:R-:W-:Y:S01]  /*1b30*/  UIADD3 UR13, UP0, UPT, UR13, 0x2000, URZ ;  /* 0x000020000d0d7890 */ /* 0x000fe2000ff1e0ff */
[----:B------:R-:W-:-:S03]  /*1b40*/  IADD3 R2, PT, PT, R2, 0x400, RZ ;  /* 0x0000040002027810 */ /* 0x000fc60007ffe0ff */
[----:B------:R-:W-:Y:S01]  /*1b50*/  ISETP.NE.AND P0, PT, R26, RZ, PT ;  /* 0x000000ff1a00720c */ /* 0x000fe20003f05270 */
[----:B------:R-:W-:Y:S01]  /*1b60*/  UIADD3.X UR16, UPT, UPT, URZ, UR16, URZ, UP0, !UPT ;  /* 0x00000010ff107290 */ /* 0x000fe200087fe4ff */
[----:B0-----:R-:W-:-:S08]  /*1b70*/  DMUL R24, R20, UR20 ;  /* 0x0000001414187c28 */ /* 0x001fd00008000000 */
[----:B------:R-:W-:-:S08]  /*1b80*/  DMUL R18, R18, R24 ;  /* 0x0000001812127228 */ /* 0x000fd00000000000 */
[----:B--2---:R-:W-:-:S07]  /*1b90*/  DFMA R18, R22, UR18, R18 ;  /* 0x0000001216127c2b */ /* 0x004fce0008000012 */
[----:B------:R1:W-:Y:S01]  /*1ba0*/  STG.E.64 desc[UR14][R14.64+0xc00], R18 ;  /* 0x000c00120e007986 */ /* 0x0003e2000c101b0e */
[----:B------:R-:W-:Y:S05]  /*1bb0*/  @P0 BRA `(.L_x_13) ;  /* 0xfffffff800d80947 */ /* 0x000fea000383ffff */
.L_x_12:
[----:B------:R-:W2:Y:S02]  /*1bc0*/  LDC R2, c[0x0][0x388] ;  /* 0x0000e200ff027b82 */ /* 0x000ea40000000800 */
[----:B--2---:R-:W-:-:S04]  /*1bd0*/  LOP3.LUT R12, R2, 0x7, RZ, 0xc0, !PT ;  /* 0x00000007020c7812 */ /* 0x004fc800078ec0ff */
[----:B------:R-:W-:-:S13]  /*1be0*/  ISETP.NE.AND P0, PT, R12, RZ, PT ;  /* 0x000000ff0c00720c */ /* 0x000fda0003f05270 */
[----:B0-----:R-:W-:Y:S05]  /*1bf0*/  @!P0 EXIT ;  /* 0x000000000000894d */ /* 0x001fea0003800000 */
[----:B------:R-:W-:Y:S01]  /*1c00*/  IMAD.SHL.U32 R4, R2, 0x80, RZ ;  /* 0x0000008002047824 */ /* 0x000fe200078e00ff */
[----:B------:R-:W0:Y:S01]  /*1c10*/  LDCU.64 UR4, c[0x0][0x3a0] ;  /* 0x00007400ff0477ac */ /* 0x000e220008000a00 */
[----:B------:R-:W-:Y:S02]  /*1c20*/  ISETP.GE.U32.AND P0, PT, R12, 0x4, PT ;  /* 0x000000040c00780c */ /* 0x000fe40003f06070 */
[----:B------:R-:W-:Y:S02]  /*1c30*/  LOP3.LUT R20, R2, 0x3, RZ, 0xc0, !PT ;  /* 0x0000000302147812 */ /* 0x000fe400078ec0ff */
[----:B------:R-:W-:Y:S01]  /*1c40*/  SHF.R.S32.HI R10, RZ, 0x1f, R4 ;  /* 0x0000001fff0a7819 */ /* 0x000fe20000011404 */
[----:B------:R-:W-:Y:S01]  /*1c50*/  IMAD.WIDE.U32 R4, R4, UR12, RZ ;  /* 0x0000000c04047c25 */ /* 0x000fe2000f8e00ff */
[----:B------:R-:W-:-:S03]  /*1c60*/  ISETP.NE.AND P1, PT, R20, RZ, PT ;  /* 0x000000ff1400720c */ /* 0x000fc60003f25270 */
[----:B------:R-:W-:Y:S01]  /*1c70*/  IMAD R11, R10, UR12, RZ ;  /* 0x0000000c0a0b7c24 */ /* 0x000fe2000f8e02ff */
[----:B------:R-:W-:-:S03]  /*1c80*/  SHF.L.U32 R10, R4, 0x3, RZ ;  /* 0x00000003040a7819 */ /* 0x000fc600000006ff */
[----:B------:R-:W-:Y:S02]  /*1c90*/  IMAD.IADD R11, R5, 0x1, R11 ;  /* 0x00000001050b7824 */ /* 0x000fe400078e020b */
[----:B------:R-:W-:Y:S01]  /*1ca0*/  IMAD.U32 R5, RZ, RZ, UR19 ;  /* 0x00000013ff057e24 */ /* 0x000fe2000f8e00ff */
[----:B0-----:R-:W-:Y:S02]  /*1cb0*/  IADD3 R10, P2, PT, R10, UR4, RZ ;  /* 0x000000040a0a7c10 */ /* 0x001fe4000ff5e0ff */
[----:B------:R-:W-:Y:S01]  /*1cc0*/  SHF.L.U64.HI R11, R4, 0x3, R11 ;  /* 0x00000003040b7819 */ /* 0x000fe2000001020b */
[----:B------:R-:W-:-:S03]  /*1cd0*/  IMAD.U32 R4, RZ, RZ, UR18 ;  /* 0x00000012ff047e24 */ /* 0x000fc6000f8e00ff */
[----:B------:R-:W-:-:S03]  /*1ce0*/  IADD3.X R11, PT, PT, R11, UR5, RZ, P2, !PT ;  /* 0x000000050b0b7c10 */ /* 0x000fc600097fe4ff */
[----:B------:R-:W-:Y:S01]  /*1cf0*/  DADD R4, -R4, 1 ;  /* 0x3ff0000004047429 */ /* 0x000fe20000000100 */
[----:B------:R-:W-:Y:S10]  /*1d00*/  @!P0 BRA `(.L_x_14) ;  /* 0x0000000000788947 */ /* 0x000ff40003800000 */
[----:B------:R-:W-:Y:S01]  /*1d10*/  LEA R21, R3, R0, 0x7 ;  /* 0x0000000003157211 */ /* 0x000fe200078e38ff */
[----:B------:R-:W0:Y:S04]  /*1d20*/  LDCU.64 UR4, c[0x0][0x398] ;  /* 0x00007300ff0477ac */ /* 0x000e280008000a00 */
[----:B-1----:R-:W-:-:S05]  /*1d30*/  IMAD.WIDE R14, R21, 0x8, R8 ;  /* 0x00000008150e7825 */ /* 0x002fca00078e0208 */
[----:B------:R-:W0:Y:S01]  /*1d40*/  LDG.E.64 R18, desc[UR14][R14.64] ;  /* 0x0000000e0e127981 */ /* 0x000e22000c1e1b00 */
[----:B------:R-:W-:-:S05]  /*1d50*/  IMAD.WIDE R12, R21, 0x8, R6 ;  /* 0x00000008150c7825 */ /* 0x000fca00078e0206 */
[----:B------:R-:W2:Y:S01]  /*1d60*/  LDG.E.64 R16, desc[UR14][R12.64] ;  /* 0x0000000e0c107981 */ /* 0x000ea2000c1e1b00 */
[----:B0-----:R-:W-:-:S08]  /*1d70*/  DMUL R18, R18, UR4 ;  /* 0x0000000412127c28 */ /* 0x001fd00008000000 */
[----:B------:R-:W-:-:S08]  /*1d80*/  DMUL R18, R4, R18 ;  /* 0x0000001204127228 */ /* 0x000fd00000000000 */
[----:B--2---:R-:W-:Y:S01]  /*1d90*/  DFMA R22, R16, UR18, R18 ;  /* 0x0000001210167c2b */ /* 0x004fe20008000012 */
[----:B------:R-:W-:-:S06]  /*1da0*/  IMAD.WIDE R16, R21, 0x8, R10 ;  /* 0x0000000815107825 */ /* 0x000fcc00078e020a */
[----:B------:R0:W-:Y:S04]  /*1db0*/  STG.E.64 desc[UR14][R16.64], R22 ;  /* 0x0000001610007986 */ /* 0x0001e8000c101b0e */
[----:B------:R-:W2:Y:S04]  /*1dc0*/  LDG.E.64 R24, desc[UR14][R14.64+0x400] ;  /* 0x0004000e0e187981 */ /* 0x000ea8000c1e1b00 */
[----:B------:R-:W3:Y:S01]  /*1dd0*/  LDG.E.64 R18, desc[UR14][R12.64+0x400] ;  /* 0x0004000e0c127981 */ /* 0x000ee2000c1e1b00 */
[----:B--2---:R-:W-:-:S08]  /*1de0*/  DMUL R24, R24, UR4 ;  /* 0x0000000418187c28 */ /* 0x004fd00008000000 */
[----:B------:R-:W-:-:S08]  /*1df0*/  DMUL R24, R4, R24 ;  /* 0x0000001804187228 */ /* 0x000fd00000000000 */
[----:B---3--:R-:W-:-:S07]  /*1e00*/  DFMA R24, R18, UR18, R24 ;  /* 0x0000001212187c2b */ /* 0x008fce0008000018 */
[----:B------:R2:W-:Y:S04]  /*1e10*/  STG.E.64 desc[UR14][R16.64+0x400], R24 ;  /* 0x0004001810007986 */ /* 0x0005e8000c101b0e */
[----:B------:R-:W3:Y:S04]  /*1e20*/  LDG.E.64 R26, desc[UR14][R14.64+0x800] ;  /* 0x0008000e0e1a7981 */ /* 0x000ee8000c1e1b00 */
[----:B------:R-:W4:Y:S01]  /*1e30*/  LDG.E.64 R18, desc[UR14][R12.64+0x800] ;  /* 0x0008000e0c127981 */ /* 0x000f22000c1e1b00 */
[----:B---3--:R-:W-:-:S08]  /*1e40*/  DMUL R26, R26, UR4 ;  /* 0x000000041a1a7c28 */ /* 0x008fd00008000000 */
[----:B------:R-:W-:-:S08]  /*1e50*/  DMUL R26, R4, R26 ;  /* 0x0000001a041a7228 */ /* 0x000fd00000000000 */
[----:B----4-:R-:W-:-:S07]  /*1e60*/  DFMA R18, R18, UR18, R26 ;  /* 0x0000001212127c2b */ /* 0x010fce000800001a */
[----:B------:R2:W-:Y:S04]  /*1e70*/  STG.E.64 desc[UR14][R16.64+0x800], R18 ;  /* 0x0008001210007986 */ /* 0x0005e8000c101b0e */
[----:B------:R-:W3:Y:S04]  /*1e80*/  LDG.E.64 R26, desc[UR14][R14.64+0xc00] ;  /* 0x000c000e0e1a7981 */ /* 0x000ee8000c1e1b00 */
[----:B0-----:R-:W4:Y:S01]  /*1e90*/  LDG.E.64 R22, desc[UR14][R12.64+0xc00] ;  /* 0x000c000e0c167981 */ /* 0x001f22000c1e1b00 */
[----:B------:R-:W-:Y:S01]  /*1ea0*/  VIADD R3, R3, 0x4 ;  /* 0x0000000403037836 */ /* 0x000fe20000000000 */
[----:B---3--:R-:W-:-:S08]  /*1eb0*/  DMUL R26, R26, UR4 ;  /* 0x000000041a1a7c28 */ /* 0x008fd00008000000 */
[----:B------:R-:W-:-:S08]  /*1ec0*/  DMUL R26, R4, R26 ;  /* 0x0000001a041a7228 */ /* 0x000fd00000000000 */
[----:B----4-:R-:W-:-:S07]  /*1ed0*/  DFMA R22, R22, UR18, R26 ;  /* 0x0000001216167c2b */ /* 0x010fce000800001a */
[----:B------:R2:W-:Y:S04]  /*1ee0*/  STG.E.64 desc[UR14][R16.64+0xc00], R22 ;  /* 0x000c001610007986 */ /* 0x0005e8000c101b0e */
.L_x_14:
[----:B------:R-:W-:Y:S05]  /*1ef0*/  @!P1 EXIT ;  /* 0x000000000000994d */ /* 0x000fea0003800000 */
[----:B------:R-:W-:Y:S02]  /*1f00*/  ISETP.NE.AND P0, PT, R20, 0x1, PT ;  /* 0x000000011400780c */ /* 0x000fe40003f05270 */
[----:B------:R-:W-:-:S04]  /*1f10*/  LOP3.LUT R2, R2, 0x1, RZ, 0xc0, !PT ;  /* 0x0000000102027812 */ /* 0x000fc800078ec0ff */
[----:B------:R-:W-:-:S07]  /*1f20*/  ISETP.NE.U32.AND P1, PT, R2, 0x1, PT ;  /* 0x000000010200780c */ /* 0x000fce0003f25070 */
[----:B------:R-:W-:Y:S06]  /*1f30*/  @!P0 BRA `(.L_x_15) ;  /* 0x0000000000488947 */ /* 0x000fec0003800000 */
[----:B------:R-:W-:Y:S01]  /*1f40*/  IMAD R21, R3, 0x80, R0 ;  /* 0x0000008003157824 */ /* 0x000fe200078e0200 */
[----:B------:R-:W0:Y:S03]  /*1f50*/  LDCU.64 UR4, c[0x0][0x398] ;  /* 0x00007300ff0477ac */ /* 0x000e260008000a00 */
[----:B--2---:R-:W-:-:S05]  /*1f60*/  IMAD.WIDE R16, R21, 0x8, R8 ;  /* 0x0000000815107825 */ /* 0x004fca00078e0208 */
[----:B-1----:R-:W0:Y:S01]  /*1f70*/  LDG.E.64 R18, desc[UR14][R16.64] ;  /* 0x0000000e10127981 */ /* 0x002e22000c1e1b00 */
        /* <DEDUP_REMOVED lines=9> */
[----:B------:R-:W-:Y:S01]  /*2010*/  IADD3 R3, PT, PT, R3, 0x2, RZ ;  /* 0x0000000203037810 */ /* 0x000fe20007ffe0ff */
[----:B--2---:R-:W-:-:S08]  /*2020*/  DMUL R22, R22, UR4 ;  /* 0x0000000416167c28 */ /* 0x004fd00008000000 */
[----:B------:R-:W-:-:S08]  /*2030*/  DMUL R22, R4, R22 ;  /* 0x0000001604167228 */ /* 0x000fd00000000000 */
[----:B---3--:R-:W-:-:S07]  /*2040*/  DFMA R20, R20, UR18, R22 ;  /* 0x0000001214147c2b */ /* 0x008fce0008000016 */
[----:B------:R0:W-:Y:S04]  /*2050*/  STG.E.64 desc[UR14][R14.64+0x400], R20 ;  /* 0x000400140e007986 */ /* 0x0001e8000c101b0e */
.L_x_15:
[----:B------:R-:W-:Y:S05]  /*2060*/  @P1 EXIT ;  /* 0x000000000000194d */ /* 0x000fea0003800000 */
[----:B------:R-:W-:Y:S01]  /*2070*/  IMAD R13, R3, 0x80, R0 ;  /* 0x00000080030d7824 */ /* 0x000fe200078e0200 */
[----:B------:R-:W3:Y:S03]  /*2080*/  LDCU.64 UR4, c[0x0][0x398] ;  /* 0x00007300ff0477ac */ /* 0x000ee60008000a00 */
[----:B------:R-:W-:-:S06]  /*2090*/  IMAD.WIDE R8, R13, 0x8, R8 ;  /* 0x000000080d087825 */ /* 0x000fcc00078e0208 */
[----:B------:R-:W3:Y:S01]  /*20a0*/  LDG.E.64 R8, desc[UR14][R8.64] ;  /* 0x0000000e08087981 */ /* 0x000ee2000c1e1b00 */
[----:B------:R-:W-:-:S06]  /*20b0*/  IMAD.WIDE R6, R13, 0x8, R6 ;  /* 0x000000080d067825 */ /* 0x000fcc00078e0206 */
[----:B------:R-:W4:Y:S01]  /*20c0*/  LDG.E.64 R6, desc[UR14][R6.64] ;  /* 0x0000000e06067981 */ /* 0x000f22000c1e1b00 */
[----:B------:R-:W-:Y:S01]  /*20d0*/  IMAD.WIDE R10, R13, 0x8, R10 ;  /* 0x000000080d0a7825 */ /* 0x000fe200078e020a */
[----:B---3--:R-:W-:-:S08]  /*20e0*/  DMUL R2, R8, UR4 ;  /* 0x0000000408027c28 */ /* 0x008fd00008000000 */
[----:B------:R-:W-:-:S08]  /*20f0*/  DMUL R2, R4, R2 ;  /* 0x0000000204027228 */ /* 0x000fd00000000000 */
[----:B----4-:R-:W-:-:S07]  /*2100*/  DFMA R2, R6, UR18, R2 ;  /* 0x0000001206027c2b */ /* 0x010fce0008000002 */
[----:B------:R-:W-:Y:S01]  /*2110*/  STG.E.64 desc[UR14][R10.64], R2 ;  /* 0x000000020a007986 */ /* 0x000fe2000c101b0e */
[----:B------:R-:W-:Y:S05]  /*2120*/  EXIT ;  /* 0x000000000000794d */ /* 0x000fea0003800000 */
.L_x_16:
[----:B------:R-:W-:-:S00]  /*2130*/  BRA `(.L_x_16) ;  /* 0xfffffffc00fc7947 */ /* 0x000fc0000383ffff */
[----:B------:R-:W-:-:S00]  /*2140*/  NOP ;  /* 0x0000000000007918 */ /* 0x000fc00000000000 */
        /* <DEDUP_REMOVED lines=11> */
.L_x_37:


//--------------------- .text._ZN3cub18CUB_300001_SM_10006detail9transform16transform_kernelINS2_10policy_hubILb1EN4cuda3std3__45tupleIJN6thrust24THRUST_300001_SM_1000_NS6detail15normal_iteratorINSA_10device_ptrIdEEEESF_EEEE10policy1000Ei14sample_functorSF_JPdSK_EEEvT0_iT1_T2_DpNS2_10kernel_argIT3_EE --------------------------
	.section	.text._ZN3cub18CUB_300001_SM_10006detail9transform16transform_kernelINS2_10policy_hubILb1EN4cuda3std3__45tupleIJN6thrust24THRUST_300001_SM_1000_NS6detail15normal_iteratorINSA_10device_ptrIdEEEESF_EEEE10policy1000Ei14sample_functorSF_JPdSK_EEEvT0_iT1_T2_DpNS2_10kernel_argIT3_EE,"ax",@progbits
	.align	128
        .global         _ZN3cub18CUB_300001_SM_10006detail9transform16transform_kernelINS2_10policy_hubILb1EN4cuda3std3__45tupleIJN6thrust24THRUST_300001_SM_1000_NS6detail15normal_iteratorINSA_10device_ptrIdEEEESF_EEEE10policy1000Ei14sample_functorSF_JPdSK_EEEvT0_iT1_T2_DpNS2_10kernel_argIT3_EE
        .type           _ZN3cub18CUB_300001_SM_10006detail9transform16transform_kernelINS2_10policy_hubILb1EN4cuda3std3__45tupleIJN6thrust24THRUST_300001_SM_1000_NS6detail15normal_iteratorINSA_10device_ptrIdEEEESF_EEEE10policy1000Ei14sample_functorSF_JPdSK_EEEvT0_iT1_T2_DpNS2_10kernel_argIT3_EE,@function
        .size           _ZN3cub18CUB_300001_SM_10006detail9transform16transform_kernelINS2_10policy_hubILb1EN4cuda3std3__45tupleIJN6thrust24THRUST_300001_SM_1000_NS6detail15normal_iteratorINSA_10device_ptrIdEEEESF_EEEE10policy1000Ei14sample_functorSF_JPdSK_EEEvT0_iT1_T2_DpNS2_10kernel_argIT3_EE,(.L_x_38 - _ZN3cub18CUB_300001_SM_10006detail9transform16transform_kernelINS2_10policy_hubILb1EN4cuda3std3__45tupleIJN6thrust24THRUST_300001_SM_1000_NS6detail15normal_iteratorINSA_10device_ptrIdEEEESF_EEEE10policy1000Ei14sample_functorSF_JPdSK_EEEvT0_iT1_T2_DpNS2_10kernel_argIT3_EE)
        .other          _ZN3cub18CUB_300001_SM_10006detail9transform16transform_kernelINS2_10policy_hubILb1EN4cuda3std3__45tupleIJN6thrust24THRUST_300001_SM_1000_NS6detail15normal_iteratorINSA_10device_ptrIdEEEESF_EEEE10policy1000Ei14sample_functorSF_JPdSK_EEEvT0_iT1_T2_DpNS2_10kernel_argIT3_EE,@"STO_CUDA_ENTRY STV_DEFAULT"
_ZN3cub18CUB_300001_SM_10006detail9transform16transform_kernelINS2_10policy_hubILb1EN4cuda3std3__45tupleIJN6thrust24THRUST_300001_SM_1000_NS6detail15normal_iteratorINSA_10device_ptrIdEEEESF_EEEE10policy1000Ei14sample_functorSF_JPdSK_EEEvT0_iT1_T2_DpNS2_10kernel_argIT3_EE:
.text._ZN3cub18CUB_300001_SM_10006detail9transform16transform_kernelINS2_10policy_hubILb1EN4cuda3std3__45tupleIJN6thrust24THRUST_300001_SM_1000_NS6detail15normal_iteratorINSA_10device_ptrIdEEEESF_EEEE10policy1000Ei14sample_functorSF_JPdSK_EEEvT0_iT1_T2_DpNS2_10kernel_argIT3_EE:
[----:B------:R-:W-:Y:S08]  /*0000*/  LDC R1, c[0x0][0x37c] ;  /* 0x0000df00ff017b82 */ /* 0x000ff00000000800 */
[----:B------:R-:W0:Y:S01]  /*0010*/  S2UR UR22, SR_CTAID.X ;  /* 0x00000000001679c3 */ /* 0x000e220000002500 */
[----:B------:R-:W1:Y:S01]  /*0020*/  LDCU.64 UR6, c[0x0][0x380] ;  /* 0x00007000ff0677ac */ /* 0x000e620008000a00 */
[----:B------:R-:W2:Y:S01]  /*0030*/  S2R R0, SR_TID.X ;  /* 0x0000000000007919 */ /* 0x000ea20000002100 */
[----:B------:R-:W-:Y:S01]  /*0040*/  BSSY.RECONVERGENT B0, `(.L_x_17) ;  /* 0x0000020000007945 */ /* 0x000fe20003800200 */
[----:B-1----:R-:W-:-:S04]  /*0050*/  USHF.L.U32 UR4, UR7, 0x7, URZ ;  /* 0x0000000707047899 */ /* 0x002fc800080006ff */
[----:B0-----:R-:W-:-:S04]  /*0060*/  UIMAD UR10, UR4, UR22, URZ ;  /* 0x00000016040a72a4 */ /* 0x001fc8000f8e02ff */
[----:B------:R-:W-:-:S04]  /*0070*/  UIADD3 UR6, UPT, UPT, -UR10, UR6, URZ ;  /* 0x000000060a067290 */ /* 0x000fc8000fffe1ff */
[----:B------:R-:W-:Y:S01]  /*0080*/  UISETP.LT.AND UP0, UPT, UR4, UR6, UPT ;  /* 0x000000060400728c */ /* 0x000fe2000bf01270 */
[----:B--2---:R-:W-:-:S03]  /*0090*/  SHF.L.U32 R4, R0, 0x7, RZ ;  /* 0x0000000700047819 */ /* 0x004fc600000006ff */
[----:B------:R-:W-:-:S04]  /*00a0*/  USEL UR20, UR4, UR6, UP0 ;  /* 0x0000000604147287 */ /* 0x000fc80008000000 */
[----:B------:R-:W-:-:S06]  /*00b0*/  USHF.L.U32 UR5, UR20, 0x3, URZ ;  /* 0x0000000314057899 */ /* 0x000fcc00080006ff */
[----:B------:R-:W-:-:S13]  /*00c0*/  ISETP.GE.AND P0, PT, R4, UR5, PT ;  /* 0x0000000504007c0c */ /* 0x000fda000bf06270 */
[----:B------:R-:W-:Y:S05]  /*00d0*/  @P0 BRA `(.L_x_18) ;  /* 0x0000000000580947 */ /* 0x000fea0003800000 */
[----:B------:R-:W0:Y:S01]  /*00e0*/  LDC.64 R2, c[0x0][0x3a0] ;  /* 0x0000e800ff027b82 */ /* 0x000e220000000a00 */
[----:B------:R-:W-:Y:S01]  /*00f0*/  IMAD.U32 R7, RZ, RZ, UR10 ;  /* 0x0000000aff077e24 */ /* 0x000fe2000f8e00ff */
[----:B------:R-:W-:Y:S01]  /*0100*/  BSSY.RECONVERGENT B1, `(.L_x_19) ;  /* 0x000000a000017945 */ /* 0x000fe20003800200 */
[----:B------:R-:W-:Y:S01]  /*0110*/  MOV R5, R4 ;  /* 0x0000000400057202 */ /* 0x000fe20000000f00 */
[----:B0-----:R-:W-:-:S04]  /*0120*/  IMAD.WIDE.U32 R2, R0, 0x80, R2 ;  /* 0x0000008000027825 */ /* 0x001fc800078e0002 */
[----:B------:R-:W-:-:S07]  /*0130*/  IMAD.WIDE R2, R7, 0x8, R2 ;  /* 0x0000000807027825 */ /* 0x000fce00078e0202 */
.L_x_20:
[----:B------:R-:W-:Y:S01]  /*0140*/  VIADD R5, R5, 0x4000 ;  /* 0x0000400005057836 */ /* 0x000fe20000000000 */
[----:B------:R0:W-:Y:S04]  /*0150*/  CCTL.E.PF2 [R2] ;  /* 0x000000000200798f */ /* 0x0001e80000800100 */
[----:B------:R-:W-:Y:S02]  /*0160*/  ISETP.GE.AND P0, PT, R5, UR5, PT ;  /* 0x0000000505007c0c */ /* 0x000fe4000bf06270 */
[----:B0-----:R-:W-:-:S04]  /*0170*/  IADD3 R2, P1, PT, R2, 0x4000, RZ ;  /* 0x0000400002027810 */ /* 0x001fc80007f3e0ff */
[----:B------:R-:W-:-:S07]  /*0180*/  IADD3.X R3, PT, PT, RZ, R3, RZ, P1, !PT ;  /* 0x00000003ff037210 */ /* 0x000fce0000ffe4ff */
[----:B------:R-:W-:Y:S05]  /*0190*/  @!P0 BRA `(.L_x_20) ;  /* 0xfffffffc00e88947 */ /* 0x000fea000383ffff */
[----:B------:R-:W-:Y:S05]  /*01a0*/  BSYNC.RECONVERGENT B1 ;  /* 0x0000000000017941 */ /* 0x000fea0003800200 */
.L_x_19:
[----:B------:R-:W0:Y:S02]  /*01b0*/  LDC.64 R2, c[0x0][0x3b0] ;  /* 0x0000ec00ff027b82 */ /* 0x000e240000000a00 */
[----:B0-----:R-:W-:-:S04]  /*01c0*/  IMAD.WIDE.U32 R2, R0, 0x80, R2 ;  /* 0x0000008000027825 */ /* 0x001fc800078e0002 */
[----:B------:R-:W-:-:S07]  /*01d0*/  IMAD.WIDE R2, R7, 0x8, R2 ;  /* 0x0000000807027825 */ /* 0x000fce00078e0202 */
.L_x_21:
[----:B------:R-:W-:Y:S01]  /*01e0*/  VIADD R4, R4, 0x4000 ;  /* 0x0000400004047836 */ /* 0x000fe20000000000 */
[----:B------:R0:W-:Y:S04]  /*01f0*/  CCTL.E.PF2 [R2] ;  /* 0x000000000200798f */ /* 0x0001e80000800100 */
[----:B------:R-:W-:Y:S02]  /*0200*/  ISETP.GE.AND P0, PT, R4, UR5, PT ;  /* 0x0000000504007c0c */ /* 0x000fe4000bf06270 */
[----:B0-----:R-:W-:-:S04]  /*0210*/  IADD3 R2, P1, PT, R2, 0x4000, RZ ;  /* 0x0000400002027810 */ /* 0x001fc80007f3e0ff */
[----:B------:R-:W-:-:S07]  /*0220*/  IADD3.X R3, PT, PT, RZ, R3, RZ, P1, !PT ;  /* 0x00000003ff037210 */ /* 0x000fce0000ffe4ff */
[----:B------:R-:W-:Y:S05]  /*0230*/  @!P0 BRA `(.L_x_21) ;  /* 0xfffffffc00e88947 */ /* 0x000fea000383ffff */
.L_x_18:
[----:B------:R-:W-:Y:S05]  /*0240*/  BSYNC.RECONVERGENT B0 ;  /* 0x0000000000007941 */ /* 0x000fea0003800200 */
.L_x_17:
[----:B------:R-:W-:Y:S01]  /*0250*/  UISETP.GT.AND UP0, UPT, UR4, UR6, UPT ;  /* 0x000000060400728c */ /* 0x000fe2000bf04270 */
[----:B------:R-:W0:Y:S01]  /*0260*/  LDCU.64 UR18, c[0x0][0x358] ;  /* 0x00006b00ff1277ac */ /* 0x000e220008000a00 */
[----:B------:R-:W1:Y:S01]  /*0270*/  LDCU.64 UR12, c[0x0][0x3a0] ;  /* 0x00007400ff0c77ac */ /* 0x000e620008000a00 */
[----:B------:R-:W2:Y:S01]  /*0280*/  LDCU.64 UR14, c[0x0][0x3b0] ;  /* 0x00007600ff0e77ac */ /* 0x000ea20008000a00 */
[----:B------:R-:W3:Y:S01]  /*0290*/  LDCU.64 UR16, c[0x0][0x398] ;  /* 0x00007300ff1077ac */ /* 0x000ee20008000a00 */
[----:B------:R-:W-:-:S04]  /*02a0*/  UIMAD.WIDE UR10, UR10, 0x8, URZ ;  /* 0x000000080a0a78a5 */ /* 0x000fc8000f8e02ff */
[----:B------:R-:W-:Y:S08]  /*02b0*/  BRA.U UP0, `(.L_x_22) ;  /* 0x0000000d00147547 */ /* 0x000ff0000b800000 */
[----:B------:R-:W-:-:S06]  /*02c0*/  UISETP.GE.AND UP0, UPT, UR7, 0x1, UPT ;  /* 0x000000010700788c */ /* 0x000fcc000bf06270 */
[----:B------:R-:W-:-:S13]  /*02d0*/  PLOP3.LUT P0, PT, PT, PT, UP0, 0x80, 0x8 ;  /* 0x000000000008781c */ /* 0x000fda0003f0f008 */
[----:B0123--:R-:W-:Y:S05]  /*02e0*/  @!P0 EXIT ;  /* 0x000000000000894d */ /* 0x00ffea0003800000 */
[----:B------:R-:W0:Y:S01]  /*02f0*/  LDCU.64 UR8, c[0x0][0x388] ;  /* 0x00007100ff0877ac */ /* 0x000e220008000a00 */
[----:B------:R-:W-:Y:S01]  /*0300*/  UISETP.GE.U32.AND UP0, UPT, UR7, 0x8, UPT ;  /* 0x000000080700788c */ /* 0x000fe2000bf06070 */
[----:B------:R-:W-:Y:S01]  /*0310*/  UMOV UR4, URZ ;  /* 0x000000ff00047c82 */ /* 0x000fe20008000000 */
[----:B0-----:R-:W-:Y:S01]  /*0320*/  IMAD.U32 R2, RZ, RZ, UR8 ;  /* 0x00000008ff027e24 */ /* 0x001fe2000f8e00ff */
[----:B------:R-:W-:-:S06]  /*0330*/  MOV R3, UR9 ;  /* 0x0000000900037c02 */ /* 0x000fcc0008000f00 */
[----:B------:R-:W-:-:S10]  /*0340*/  DADD R2, -R2, 1 ;  /* 0x3ff0000002027429 */ /* 0x000fd40000000100 */
[----:B------:R-:W-:Y:S02]  /*0350*/  R2UR UR20, R2 ;  /* 0x00000000021472ca */ /* 0x000fe400000e0000 */
[----:B------:R-:W-:Y:S01]  /*0360*/  R2UR UR21, R3 ;  /* 0x00000000031572ca */ /* 0x000fe200000e0000 */
[----:B------:R-:W-:-:S14]  /*0370*/  BRA.U !UP0, `(.L_x_23) ;  /* 0x0000000508607547 */ /* 0x000fdc000b800000 */
[----:B------:R-:W0:Y:S01]  /*0380*/  LDC.64 R6, c[0x0][0x398] ;  /* 0x0000e600ff067b82 */ /* 0x000e220000000a00 */
[----:B------:R-:W-:Y:S01]  /*0390*/  UIADD3 UR4, UP0, UPT, UR10, 0xc00, URZ ;  /* 0x00000c000a047890 */ /* 0x000fe2000ff1e0ff */
[----:B------:R-:W-:Y:S01]  /*03a0*/  VIADD R8, R0, 0x80 ;  /* 0x0000008000087836 */ /* 0x000fe20000000000 */
[----:B------:R-:W1:Y:S02]  /*03b0*/  LDCU.64 UR24, c[0x0][0x390] ;  /* 0x00007200ff1877ac */ /* 0x000e640008000a00 */
[----:B------:R-:W-:-:S03]  /*03c0*/  UIADD3.X UR5, UPT, UPT, URZ, UR11, URZ, UP0, !UPT ;  /* 0x0000000bff057290 */ /* 0x000fc600087fe4ff */
[----:B------:R-:W2:Y:S01]  /*03d0*/  LDC.64 R2, c[0x0][0x3a0] ;  /* 0x0000e800ff027b82 */ /* 0x000ea20000000a00 */
[----:B------:R-:W-:Y:S02]  /*03e0*/  UIADD3 UR12, UP0, UPT, UR4, UR12, URZ ;  /* 0x0000000c040c7290 */ /* 0x000fe4000ff1e0ff */
[----:B------:R-:W-:Y:S02]  /*03f0*/  UIADD3 UR16, UP1, UPT, UR4, UR16, URZ ;  /* 0x0000001004107290 */ /* 0x000fe4000ff3e0ff */
[----:B------:R-:W-:Y:S02]  /*0400*/  UIADD3.X UR13, UPT, UPT, UR5, UR13, URZ, UP0, !UPT ;  /* 0x0000000d050d7290 */ /* 0x000fe400087fe4ff */
[----:B------:R-:W-:Y:S01]  /*0410*/  UIADD3 UR14, UP0, UPT, UR4, UR14, URZ ;  /* 0x0000000e040e7290 */ /* 0x000fe2000ff1e0ff */
[----:B------:R-:W3:Y:S01]  /*0420*/  LDC.64 R4, c[0x0][0x3b0] ;  /* 0x0000ec00ff047b82 */ /* 0x000ee20000000a00 */
[----:B------:R-:W-:Y:S02]  /*0430*/  ULOP3.LUT UR4, UR7, 0x7ffffff8, URZ, 0xc0, !UPT ;  /* 0x7ffffff807047892 */ /* 0x000fe4000f8ec0ff */
[----:B------:R-:W-:-:S02]  /*0440*/  UIADD3.X UR15, UPT, UPT, UR5, UR15, URZ, UP0, !UPT ;  /* 0x0000000f050f7290 */ /* 0x000fc400087fe4ff */
[----:B------:R-:W-:Y:S01]  /*0450*/  UIADD3.X UR17, UPT, UPT, UR5, UR17, URZ, UP1, !UPT ;  /* 0x0000001105117290 */ /* 0x000fe20008ffe4ff */
[----:B------:R-:W4:Y:S01]  /*0460*/  LDCU.64 UR8, c[0x0][0x388] ;  /* 0x00007100ff0877ac */ /* 0x000f220008000a00 */
[----:B0-----:R-:W-:Y:S01]  /*0470*/  IMAD.WIDE.U32 R6, R0, 0x8, R6 ;  /* 0x0000000800067825 */ /* 0x001fe200078e0006 */
[----:B-1--4-:R-:W-:-:S12]  /*0480*/  UIADD3 UR5, UPT, UPT, -UR4, URZ, URZ ;  /* 0x000000ff04057290 */ /* 0x012fd8000fffe1ff */
.L_x_24:
[----:B---3--:R-:W-:-:S03]  /*0490*/  IMAD.WIDE.U32 R10, R0, 0x8, R4 ;  /* 0x00000008000a7825 */ /* 0x008fc600078e0004 */
[----:B-1----:R-:W-:-:S04]  /*04a0*/  IADD3 R14, P0, PT, R10, UR10, RZ ;  /* 0x0000000a0a0e7c10 */ /* 0x002fc8000ff1e0ff */
[----:B------:R-:W-:Y:S01]  /*04b0*/  IADD3.X R15, PT, PT, R11, UR11, RZ, P0, !PT ;  /* 0x0000000b0b0f7c10 */ /* 0x000fe200087fe4ff */
[----:B--2---:R-:W-:-:S04]  /*04c0*/  IMAD.WIDE.U32 R10, R0, 0x8, R2 ;  /* 0x00000008000a7825 */ /* 0x004fc800078e0002 */
[----:B------:R-:W2:Y:S01]  /*04d0*/  LDG.E.64 R12, desc[UR18][R14.64] ;  /* 0x000000120e0c7981 */ /* 0x000ea2000c1e1b00 */
[----:B------:R-:W-:-:S04]  /*04e0*/  IADD3 R18, P0, PT, R10, UR10, RZ ;  /* 0x0000000a0a127c10 */ /* 0x000fc8000ff1e0ff */
[----:B------:R-:W-:-:S05]  /*04f0*/  IADD3.X R19, PT, PT, R11, UR11, RZ, P0, !PT ;  /* 0x0000000b0b137c10 */ /* 0x000fca00087fe4ff */
[----:B------:R-:W3:Y:S01]  /*0500*/  LDG.E.64 R10, desc[UR18][R18.64] ;  /* 0x00000012120a7981 */ /* 0x000ee2000c1e1b00 */
[----:B------:R-:W-:Y:S01]  /*0510*/  IADD3 R22, P0, PT, R6, UR10, RZ ;  /* 0x0000000a06167c10 */ /* 0x000fe2000ff1e0ff */
[----:B------:R-:W-:Y:S01]  /*0520*/  IMAD.U32 R17, RZ, RZ, UR15 ;  /* 0x0000000fff117e24 */ /* 0x000fe2000f8e00ff */
[----:B------:R-:W-:Y:S02]  /*0530*/  MOV R16, UR14 ;  /* 0x0000000e00107c02 */ /* 0x000fe40008000f00 */
[----:B------:R-:W-:Y:S01]  /*0540*/  IADD3.X R23, PT, PT, R7, UR11, RZ, P0, !PT ;  /* 0x0000000b07177c10 */ /* 0x000fe200087fe4ff */
[----:B--2---:R-:W-:-:S08]  /*0550*/  DMUL R12, R12, UR24 ;  /* 0x000000180c0c7c28 */ /* 0x004fd00008000000 */
[----:B------:R-:W-:-:S08]  /*0560*/  DMUL R12, R12, UR20 ;  /* 0x000000140c0c7c28 */ /* 0x000fd00008000000 */
[----:B---3--:R-:W-:Y:S01]  /*0570*/  DFMA R14, R10, UR8, R12 ;  /* 0x000000080a0e7c2b */ /* 0x008fe2000800000c */
[----:B------:R-:W-:-:S06]  /*0580*/  IMAD.WIDE R10, R8, 0x8, R16 ;  /* 0x00000008080a7825 */ /* 0x000fcc00078e0210 */
[----:B------:R0:W-:Y:S04]  /*0590*/  STG.E.64 desc[UR18][R22.64], R14 ;  /* 0x0000000e16007986 */ /* 0x0001e8000c101b12 */
[----:B------:R-:W2:Y:S01]  /*05a0*/  LDG.E.64 R18, desc[UR18][R10.64+-0xc00] ;  /* 0xfff400120a127981 */ /* 0x000ea2000c1e1b00 */
[----:B------:R-:W-:Y:S01]  /*05b0*/  MOV R12, UR12 ;  /* 0x0000000c000c7c02 */ /* 0x000fe20008000f00 */
[----:B------:R-:W-:-:S04]  /*05c0*/  IMAD.U32 R13, RZ, RZ, UR13 ;  /* 0x0000000dff0d7e24 */ /* 0x000fc8000f8e00ff */
[----:B------:R-:W-:-:S05]  /*05d0*/  IMAD.WIDE R12, R8, 0x8, R12 ;  /* 0x00000008080c7825 */ /* 0x000fca00078e020c */
[----:B------:R-:W3:Y:S01]  /*05e0*/  LDG.E.64 R16, desc[UR18][R12.64+-0xc00] ;  /* 0xfff400120c107981 */ /* 0x000ee2000c1e1b00 */
[----:B------:R-:W-:Y:S01]  /*05f0*/  MOV R20, UR16 ;  /* 0x0000001000147c02 */ /* 0x000fe20008000f00 */
[----:B------:R-:W-:-:S04]  /*0600*/  IMAD.U32 R21, RZ, RZ, UR17 ;  /* 0x00000011ff157e24 */ /* 0x000fc8000f8e00ff */
[----:B0-----:R-:W-:Y:S01]  /*0610*/  IMAD.WIDE R14, R8, 0x8, R20 ;  /* 0x00000008080e7825 */ /* 0x001fe200078e0214 */
[----:B--2---:R-:W-:-:S08]  /*0620*/  DMUL R18, R18, UR24 ;  /* 0x0000001812127c28 */ /* 0x004fd00008000000 */
[----:B------:R-:W-:-:S08]  /*0630*/  DMUL R18, R18, UR20 ;  /* 0x0000001412127c28 */ /* 0x000fd00008000000 */
[----:B---3--:R-:W-:-:S07]  /*0640*/  DFMA R16, R16, UR8, R18 ;  /* 0x0000000810107c2b */ /* 0x008fce0008000012 */
[----:B------:R0:W-:Y:S04]  /*0650*/  STG.E.64 desc[UR18][R14.64+-0xc00], R16 ;  /* 0xfff400100e007986 */ /* 0x0001e8000c101b12 */
[----:B------:R-:W2:Y:S04]  /*0660*/  LDG.E.64 R20, desc[UR18][R10.64+-0x800] ;  /* 0xfff800120a147981 */ /* 0x000ea8000c1e1b00 */
[----:B------:R-:W3:Y:S01]  /*0670*/  LDG.E.64 R18, desc[UR18][R12.64+-0x800] ;  /* 0xfff800120c127981 */ /* 0x000ee2000c1e1b00 */
        /* <DEDUP_REMOVED lines=10> */
[----:B------:R-:W3:Y:S04]  /*0720*/  LDG.E.64 R22, desc[UR18][R10.64] ;  /* 0x000000120a167981 */ /* 0x000ee8000c1e1b00 */
[----:B0-----:R-:W4:Y:S01]  /*0730*/  LDG.E.64 R16, desc[UR18][R12.64] ;  /* 0x000000120c107981 */ /* 0x001f22000c1e1b00 */
[----:B---3--:R-:W-:-:S08]  /*0740*/  DMUL R22, R22, UR24 ;  /* 0x0000001816167c28 */ /* 0x008fd00008000000 */
[----:B------:R-:W-:-:S08]  /*0750*/  DMUL R22, R22, UR20 ;  /* 0x0000001416167c28 */ /* 0x000fd00008000000 */
[----:B----4-:R-:W-:-:S07]  /*0760*/  DFMA R16, R16, UR8, R22 ;  /* 0x0000000810107c2b */ /* 0x010fce0008000016 */
[----:B------:R0:W-:Y:S04]  /*0770*/  STG.E.64 desc[UR18][R14.64], R16 ;  /* 0x000000100e007986 */ /* 0x0001e8000c101b12 */
[----:B------:R-:W3:Y:S04]  /*0780*/  LDG.E.64 R22, desc[UR18][R10.64+0x400] ;  /* 0x000400120a167981 */ /* 0x000ee8000c1e1b00 */
[----:B-1----:R-:W4:Y:S01]  /*0790*/  LDG.E.64 R18, desc[UR18][R12.64+0x400] ;  /* 0x000400120c127981 */ /* 0x002f22000c1e1b00 */
[----:B---3--:R-:W-:-:S08]  /*07a0*/  DMUL R22, R22, UR24 ;  /* 0x0000001816167c28 */ /* 0x008fd00008000000 */
[----:B------:R-:W-:-:S08]  /*07b0*/  DMUL R22, R22, UR20 ;  /* 0x0000001416167c28 */ /* 0x000fd00008000000 */
[----:B----4-:R-:W-:-:S07]  /*07c0*/  DFMA R18, R18, UR8, R22 ;  /* 0x0000000812127c2b */ /* 0x010fce0008000016 */
[----:B------:R1:W-:Y:S04]  /*07d0*/  STG.E.64 desc[UR18][R14.64+0x400], R18 ;  /* 0x000400120e007986 */ /* 0x0003e8000c101b12 */
[----:B------:R-:W3:Y:S04]  /*07e0*/  LDG.E.64 R22, desc[UR18][R10.64+0x800] ;  /* 0x000800120a167981 */ /* 0x000ee8000c1e1b00 */
[----:B--2---:R-:W2:Y:S01]  /*07f0*/  LDG.E.64 R20, desc[UR18][R12.64+0x800] ;  /* 0x000800120c147981 */ /* 0x004ea2000c1e1b00 */
[----:B---3--:R-:W-:-:S08]  /*0800*/  DMUL R22, R22, UR24 ;  /* 0x0000001816167c28 */ /* 0x008fd00008000000 */
[----:B------:R-:W-:-:S08]  /*0810*/  DMUL R22, R22, UR20 ;  /* 0x0000001416167c28 */ /* 0x000fd00008000000 */
[----:B--2---:R-:W-:-:S07]  /*0820*/  DFMA R20, R20, UR8, R22 ;  /* 0x0000000814147c2b */ /* 0x004fce0008000016 */
[----:B------:R1:W-:Y:S04]  /*0830*/  STG.E.64 desc[UR18][R14.64+0x800], R20 ;  /* 0x000800140e007986 */ /* 0x0003e8000c101b12 */
[----:B------:R-:W2:Y:S04]  /*0840*/  LDG.E.64 R22, desc[UR18][R10.64+0xc00] ;  /* 0x000c00120a167981 */ /* 0x000ea8000c1e1b00 */
[----:B0-----:R-:W3:Y:S01]  /*0850*/  LDG.E.64 R16, desc[UR18][R12.64+0xc00] ;  /* 0x000c00120c107981 */ /* 0x001ee2000c1e1b00 */
[----:B------:R-:W-:Y:S01]  /*0860*/  UIADD3 UR10, UP0, UPT, UR10, 0x2000, URZ ;  /* 0x000020000a0a7890 */ /* 0x000fe2000ff1e0ff */
[----:B------:R-:W-:Y:S01]  /*0870*/  IADD3 R8, PT, PT, R8, 0x400, RZ ;  /* 0x0000040008087810 */ /* 0x000fe20007ffe0ff */
[----:B------:R-:W-:-:S02]  /*0880*/  UIADD3 UR5, UPT, UPT, UR5, 0x8, URZ ;  /* 0x0000000805057890 */ /* 0x000fc4000fffe0ff */
[----:B------:R-:W-:Y:S02]  /*0890*/  UIADD3.X UR11, UPT, UPT, URZ, UR11, URZ, UP0, !UPT ;  /* 0x0000000bff0b7290 */ /* 0x000fe400087fe4ff */
[----:B------:R-:W-:Y:S01]  /*08a0*/  UISETP.NE.AND UP0, UPT, UR5, URZ, UPT ;  /* 0x000000ff0500728c */ /* 0x000fe2000bf05270 */
[----:B--2---:R-:W-:-:S08]  /*08b0*/  DMUL R22, R22, UR24 ;  /* 0x0000001816167c28 */ /* 0x004fd00008000000 */
[----:B------:R-:W-:-:S08]  /*08c0*/  DMUL R22, R22, UR20 ;  /* 0x0000001416167c28 */ /* 0x000fd00008000000 */
[----:B---3--:R-:W-:-:S07]  /*08d0*/  DFMA R16, R16, UR8, R22 ;  /* 0x0000000810107c2b */ /* 0x008fce0008000016 */
[----:B------:R1:W-:Y:S01]  /*08e0*/  STG.E.64 desc[UR18][R14.64+0xc00], R16 ;  /* 0x000c00100e007986 */ /* 0x0003e2000c101b12 */
[----:B------:R-:W-:Y:S05]  /*08f0*/  BRA.U UP0, `(.L_x_24) ;  /* 0xfffffff900e47547 */ /* 0x000fea000b83ffff */
.L_x_23:
[----:B------:R-:W0:Y:S02]  /*0900*/  LDCU UR5, c[0x0][0x384] ;  /* 0x00007080ff0577ac */ /* 0x000e240008000800 */
[----:B0-----:R-:W-:-:S06]  /*0910*/  ULOP3.LUT UR16, UR5, 0x7, URZ, 0xc0, !UPT ;  /* 0x0000000705107892 */ /* 0x001fcc000f8ec0ff */
[----:B------:R-:W-:-:S13]  /*0920*/  ISETP.NE.AND P0, PT, RZ, UR16, PT ;  /* 0x00000010ff007c0c */ /* 0x000fda000bf05270 */
[----:B------:R-:W-:Y:S05]  /*0930*/  @!P0 EXIT ;  /* 0x000000000000894d */ /* 0x000fea0003800000 */
[----:B------:R-:W0:Y:S01]  /*0940*/  LDCU.64 UR10, c[0x0][0x3a0] ;  /* 0x00007400ff0a77ac */ /* 0x000e220008000a00 */
[----:B------:R-:W-:Y:S01]  /*0950*/  USHF.L.U32 UR5, UR5, 0x7, URZ ;  /* 0x0000000705057899 */ /* 0x000fe200080006ff */
[----:B------:R-:W2:Y:S01]  /*0960*/  LDCU.64 UR12, c[0x0][0x3b0] ;  /* 0x00007600ff0c77ac */ /* 0x000ea20008000a00 */
[----:B------:R-:W3:Y:S02]  /*0970*/  LDCU.64 UR14, c[0x0][0x398] ;  /* 0x00007300ff0e77ac */ /* 0x000ee40008000a00 */
[----:B------:R-:W-:-:S04]  /*0980*/  UIMAD UR5, UR5, UR22, URZ ;  /* 0x00000016050572a4 */ /* 0x000fc8000f8e02ff */
[----:B------:R-:W-:-:S04]  /*0990*/  UIMAD.WIDE UR6, UR5, 0x8, URZ ;  /* 0x00000008050678a5 */ /* 0x000fc8000f8e02ff */
[----:B0-----:R-:W-:Y:S02]  /*09a0*/  UIADD3 UR10, UP0, UPT, UR6, UR10, URZ ;  /* 0x0000000a060a7290 */ /* 0x001fe4000ff1e0ff */
[----:B--2---:R-:W-:Y:S01]  /*09b0*/  UIADD3 UR12, UP1, UPT, UR6, UR12, URZ ;  /* 0x0000000c060c7290 */ /* 0x004fe2000ff3e0ff */
[----:B------:R-:W0:Y:S03]  /*09c0*/  LDCU UR5, c[0x0][0x384] ;  /* 0x00007080ff0577ac */ /* 0x000e260008000800 */
[----:B------:R-:W-:Y:S01]  /*09d0*/  IMAD.U32 R2, RZ, RZ, UR10 ;  /* 0x0000000aff027e24 */ /* 0x000fe2000f8e00ff */
[----:B------:R-:W-:Y:S01]  /*09e0*/  UIADD3.X UR11, UPT, UPT, UR7, UR11, URZ, UP0, !UPT ;  /* 0x0000000b070b7290 */ /* 0x000fe200087fe4ff */
[----:B------:R-:W-:Y:S01]  /*09f0*/  MOV R4, UR12 ;  /* 0x0000000c00047c02 */ /* 0x000fe20008000f00 */
[----:B------:R-:W-:Y:S02]  /*0a00*/  UISETP.GE.U32.AND UP0, UPT, UR16, 0x4, UPT ;  /* 0x000000041000788c */ /* 0x000fe4000bf06070 */
[----:B---3--:R-:W-:-:S02]  /*0a10*/  UIADD3 UR14, UP2, UPT, UR6, UR14, URZ ;  /* 0x0000000e060e7290 */ /* 0x008fc4000ff5e0ff */
[----:B------:R-:W-:Y:S01]  /*0a20*/  UIADD3.X UR13, UPT, UPT, UR7, UR13, URZ, UP1, !UPT ;  /* 0x0000000d070d7290 */ /* 0x000fe20008ffe4ff */
[----:B------:R-:W-:Y:S01]  /*0a30*/  MOV R3, UR11 ;  /* 0x0000000b00037c02 */ /* 0x000fe20008000f00 */
[----:B------:R-:W-:Y:S02]  /*0a40*/  UIADD3.X UR15, UPT, UPT, UR7, UR15, URZ, UP2, !UPT ;  /* 0x0000000f070f7290 */ /* 0x000fe400097fe4ff */
[----:B------:R-:W-:Y:S02]  /*0a50*/  IMAD.U32 R6, RZ, RZ, UR14 ;  /* 0x0000000eff067e24 */ /* 0x000fe4000f8e00ff */
[----:B------:R-:W-:Y:S02]  /*0a60*/  IMAD.U32 R5, RZ, RZ, UR13 ;  /* 0x0000000dff057e24 */ /* 0x000fe4000f8e00ff */
[----:B------:R-:W-:Y:S01]  /*0a70*/  MOV R7, UR15 ;  /* 0x0000000f00077c02 */ /* 0x000fe20008000f00 */
[----:B0-----:R-:W-:Y:S01]  /*0a80*/  ULOP3.LUT UR6, UR5, 0x3, URZ, 0xc0, !UPT ;  /* 0x0000000305067892 */ /* 0x001fe2000f8ec0ff */
[----:B------:R-:W-:Y:S11]  /*0a90*/  BRA.U !UP0, `(.L_x_25) ;  /* 0x00000001087c7547 */ /* 0x000ff6000b800000 */
[----:B-1----:R-:W-:Y:S01]  /*0aa0*/  IMAD.U32 R17, RZ, RZ, UR4 ;  /* 0x00000004ff117e24 */ /* 0x002fe2000f8e00ff */
[----:B------:R-:W0:Y:S04]  /*0ab0*/  LDCU.64 UR10, c[0x0][0x390] ;  /* 0x00007200ff0a77ac */ /* 0x000e280008000a00 */
[----:B------:R-:W-:-:S05]  /*0ac0*/  LEA R17, R17, R0, 0x7 ;  /* 0x0000000011117211 */ /* 0x000fca00078e38ff */
[----:B------:R-:W-:-:S05]  /*0ad0*/  IMAD.WIDE R10, R17, 0x8, R4 ;  /* 0x00000008110a7825 */ /* 0x000fca00078e0204 */
[----:B------:R-:W0:Y:S01]  /*0ae0*/  LDG.E.64 R14, desc[UR18][R10.64] ;  /* 0x000000120a0e7981 */ /* 0x000e22000c1e1b00 */
[----:B------:R-:W-:-:S05]  /*0af0*/  IMAD.WIDE R8, R17, 0x8, R2 ;  /* 0x0000000811087825 */ /* 0x000fca00078e0202 */
[----:B------:R-:W2:Y:S01]  /*0b00*/  LDG.E.64 R12, desc[UR18][R8.64] ;  /* 0x00000012080c7981 */ /* 0x000ea2000c1e1b00 */
[----:B0-----:R-:W-:-:S08]  /*0b10*/  DMUL R14, R14, UR10 ;  /* 0x0000000a0e0e7c28 */ /* 0x001fd00008000000 */
[----:B------:R-:W-:-:S08]  /*0b20*/  DMUL R14, R14, UR20 ;  /* 0x000000140e0e7c28 */ /* 0x000fd00008000000 */
[----:B--2---:R-:W-:Y:S01]  /*0b30*/  DFMA R14, R12, UR8, R14 ;  /* 0x000000080c0e7c2b */ /* 0x004fe2000800000e */
[----:B------:R-:W-:-:S06]  /*0b40*/  IMAD.WIDE R12, R17, 0x8, R6 ;  /* 0x00000008110c7825 */ /* 0x000fcc00078e0206 */
        /* <DEDUP_REMOVED lines=8> */
[----:B------:R-:W4:Y:S01]  /*0bd0*/  LDG.E.64 R18, desc[UR18][R8.64+0x800] ;  /* 0x0008001208127981 */ /* 0x000f22000c1e1b00 */
[----:B---3--:R-:W-:-:S08]  /*0be0*/  DMUL R20, R20, UR10 ;  /* 0x0000000a14147c28 */ /* 0x008fd00008000000 */
[----:B------:R-:W-:-:S08]  /*0bf0*/  DMUL R20, R20, UR20 ;  /* 0x0000001414147c28 */ /* 0x000fd00008000000 */
[----:B----4-:R-:W-:-:S07]  /*0c00*/  DFMA R18, R18, UR8, R20 ;  /* 0x0000000812127c2b */ /* 0x010fce0008000014 */
[----:B------:R2:W-:Y:S04]  /*0c10*/  STG.E.64 desc[UR18][R12.64+0x800], R18 ;  /* 0x000800120c007986 */ /* 0x0005e8000c101b12 */
[----:B------:R-:W3:Y:S04]  /*0c20*/  LDG.E.64 R20, desc[UR18][R10.64+0xc00] ;  /* 0x000c00120a147981 */ /* 0x000ee8000c1e1b00 */
[----:B0-----:R-:W4:Y:S01]  /*0c30*/  LDG.E.64 R14, desc[UR18][R8.64+0xc00] ;  /* 0x000c0012080e7981 */ /* 0x001f22000c1e1b00 */
[----:B------:R-:W-:Y:S01]  /*0c40*/  UIADD3 UR4, UPT, UPT, UR4, 0x4, URZ ;  /* 0x0000000404047890 */ /* 0x000fe2000fffe0ff */
[----:B---3--:R-:W-:-:S08]  /*0c50*/  DMUL R20, R20, UR10 ;  /* 0x0000000a14147c28 */ /* 0x008fd00008000000 */
[----:B------:R-:W-:-:S08]  /*0c60*/  DMUL R20, R20, UR20 ;  /* 0x0000001414147c28 */ /* 0x000fd00008000000 */
[----:B----4-:R-:W-:-:S07]  /*0c70*/  DFMA R14, R14, UR8, R20 ;  /* 0x000000080e0e7c2b */ /* 0x010fce0008000014 */
[----:B------:R2:W-:Y:S04]  /*0c80*/  STG.E.64 desc[UR18][R12.64+0xc00], R14 ;  /* 0x000c000e0c007986 */ /* 0x0005e8000c101b12 */
.L_x_25:
[----:B------:R-:W-:-:S13]  /*0c90*/  ISETP.NE.AND P0, PT, RZ, UR6, PT ;  /* 0x00000006ff007c0c */ /* 0x000fda000bf05270 */
[----:B------:R-:W-:Y:S05]  /*0ca0*/  @!P0 EXIT ;  /* 0x000000000000894d */ /* 0x000fea0003800000 */
[----:B------:R-:W-:-:S09]  /*0cb0*/  UISETP.NE.AND UP0, UPT, UR6, 0x1, UPT ;  /* 0x000000010600788c */ /* 0x000fd2000bf05270 */
[----:B------:R-:W-:Y:S05]  /*0cc0*/  BRA.U !UP0, `(.L_x_26) ;  /* 0x00000001084c7547 */ /* 0x000fea000b800000 */
[----:B-12---:R-:W-:Y:S01]  /*0cd0*/  IMAD.U32 R19, RZ, RZ, UR4 ;  /* 0x00000004ff137e24 */ /* 0x006fe2000f8e00ff */
[----:B------:R-:W0:Y:S04]  /*0ce0*/  LDCU.64 UR6, c[0x0][0x390] ;  /* 0x00007200ff0677ac */ /* 0x000e280008000a00 */
[----:B------:R-:W-:-:S05]  /*0cf0*/  LEA R19, R19, R0, 0x7 ;  /* 0x0000000013137211 */ /* 0x000fca00078e38ff */
[----:B------:R-:W-:-:S05]  /*0d00*/  IMAD.WIDE R16, R19, 0x8, R4 ;  /* 0x0000000813107825 */ /* 0x000fca00078e0204 */
[----:B------:R-:W0:Y:S01]  /*0d10*/  LDG.E.64 R10, desc[UR18][R16.64] ;  /* 0x00000012100a7981 */ /* 0x000e22000c1e1b00 */
[----:B------:R-:W-:-:S05]  /*0d20*/  IMAD.WIDE R14, R19, 0x8, R2 ;  /* 0x00000008130e7825 */ /* 0x000fca00078e0202 */
[----:B------:R-:W2:Y:S01]  /*0d30*/  LDG.E.64 R8, desc[UR18][R14.64] ;  /* 0x000000120e087981 */ /* 0x000ea2000c1e1b00 */
[----:B------:R-:W-:Y:S01]  /*0d40*/  IMAD.WIDE R18, R19, 0x8, R6 ;  /* 0x0000000813127825 */ /* 0x000fe200078e0206 */
[----:B0-----:R-:W-:-:S08]  /*0d50*/  DMUL R10, R10, UR6 ;  /* 0x000000060a0a7c28 */ /* 0x001fd00008000000 */
[----:B------:R-:W-:-:S08]  /*0d60*/  DMUL R10, R10, UR20 ;  /* 0x000000140a0a7c28 */ /* 0x000fd00008000000 */
[----:B--2---:R-:W-:-:S07]  /*0d70*/  DFMA R8, R8, UR8, R10 ;  /* 0x0000000808087c2b */ /* 0x004fce000800000a */
[----:B------:R0:W-:Y:S04]  /*0d80*/  STG.E.64 desc[UR18][R18.64], R8 ;  /* 0x0000000812007986 */ /* 0x0001e8000c101b12 */
[----:B------:R-:W2:Y:S04]  /*0d90*/  LDG.E.64 R12, desc[UR18][R16.64+0x400] ;  /* 0x00040012100c7981 */ /* 0x000ea8000c1e1b00 */
[----:B------:R-:W3:Y:S01]  /*0da0*/  LDG.E.64 R10, desc[UR18][R14.64+0x400] ;  /* 0x000400120e0a7981 */ /* 0x000ee2000c1e1b00 */
[----:B------:R-:W-:Y:S01]  /*0db0*/  UIADD3 UR4, UPT, UPT, UR4, 0x2, URZ ;  /* 0x0000000204047890 */ /* 0x000fe2000fffe0ff */
[----:B--2---:R-:W-:-:S08]  /*0dc0*/  DMUL R12, R12, UR6 ;  /* 0x000000060c0c7c28 */ /* 0x004fd00008000000 */
[----:B------:R-:W-:-:S08]  /*0dd0*/  DMUL R12, R12, UR20 ;  /* 0x000000140c0c7c28 */ /* 0x000fd00008000000 */
[----:B---3--:R-:W-:-:S07]  /*0de0*/  DFMA R10, R10, UR8, R12 ;  /* 0x000000080a0a7c2b */ /* 0x008fce000800000c */
[----:B------:R0:W-:Y:S04]  /*0df0*/  STG.E.64 desc[UR18][R18.64+0x400], R10 ;  /* 0x0004000a12007986 */ /* 0x0001e8000c101b12 */
.L_x_26:
[----:B------:R-:W-:-:S04]  /*0e00*/  ULOP3.LUT UR5, UR5, 0x1, URZ, 0xc0, !UPT ;  /* 0x0000000105057892 */ /* 0x000fc8000f8ec0ff */
[----:B------:R-:W-:-:S06]  /*0e10*/  UISETP.NE.U32.AND UP0, UPT, UR5, 0x1, UPT ;  /* 0x000000010500788c */ /* 0x000fcc000bf05070 */
[----:B------:R-:W-:-:S13]  /*0e20*/  PLOP3.LUT P0, PT, PT, PT, UP0, 0x80, 0x8 ;  /* 0x000000000008781c */ /* 0x000fda0003f0f008 */
[----:B------:R-:W-:Y:S05]  /*0e30*/  @P0 EXIT ;  /* 0x000000000000094d */ /* 0x000fea0003800000 */
[----:B0-----:R-:W-:Y:S01]  /*0e40*/  IMAD.U32 R11, RZ, RZ, UR4 ;  /* 0x00000004ff0b7e24 */ /* 0x001fe2000f8e00ff */
[----:B------:R-:W0:Y:S04]  /*0e50*/  LDCU.64 UR4, c[0x0][0x390] ;  /* 0x00007200ff0477ac */ /* 0x000e280008000a00 */
[----:B------:R-:W-:-:S05]  /*0e60*/  LEA R11, R11, R0, 0x7 ;  /* 0x000000000b0b7211 */ /* 0x000fca00078e38ff */
[----:B------:R-:W-:-:S06]  /*0e70*/  IMAD.WIDE R4, R11, 0x8, R4 ;  /* 0x000000080b047825 */ /* 0x000fcc00078e0204 */
[----:B------:R-:W0:Y:S01]  /*0e80*/  LDG.E.64 R4, desc[UR18][R4.64] ;  /* 0x0000001204047981 */ /* 0x000e22000c1e1b00 */
[----:B------:R-:W-:-:S06]  /*0e90*/  IMAD.WIDE R2, R11, 0x8, R2 ;  /* 0x000000080b027825 */ /* 0x000fcc00078e0202 */
[----:B------:R-:W3:Y:S01]  /*0ea0*/  LDG.E.64 R2, desc[UR18][R2.64] ;  /* 0x0000001202027981 */ /* 0x000ee2000c1e1b00 */
[----:B------:R-:W-:Y:S01]  /*0eb0*/  IMAD.WIDE R6, R11, 0x8, R6 ;  /* 0x000000080b067825 */ /* 0x000fe200078e0206 */
[----:B0-----:R-:W-:-:S08]  /*0ec0*/  DMUL R8, R4, UR4 ;  /* 0x0000000404087c28 */ /* 0x001fd00008000000 */
[----:B------:R-:W-:-:S08]  /*0ed0*/  DMUL R8, R8, UR20 ;  /* 0x0000001408087c28 */ /* 0x000fd00008000000 */
[----:B---3--:R-:W-:-:S07]  /*0ee0*/  DFMA R8, R2, UR8, R8 ;  /* 0x0000000802087c2b */ /* 0x008fce0008000008 */
[----:B------:R-:W-:Y:S01]  /*0ef0*/  STG.E.64 desc[UR18][R6.64], R8 ;  /* 0x0000000806007986 */ /* 0x000fe2000c101b12 */
[----:B------:R-:W-:Y:S05]  /*0f00*/  EXIT ;  /* 0x000000000000794d */ /* 0x000fea0003800000 */
.L_x_22:
[----:B------:R-:W-:-:S06]  /*0f10*/  UISETP.GE.AND UP0, UPT, UR7, 0x1, UPT ;  /* 0x000000010700788c */ /* 0x000fcc000bf06270 */
[----:B------:R-:W-:-:S13]  /*0f20*/  PLOP3.LUT P0, PT, PT, PT, UP0, 0x80, 0x8 ;  /* 0x000000000008781c */ /* 0x000fda0003f0f008 */
[----:B0123--:R-:W-:Y:S05]  /*0f30*/  @!P0 EXIT ;  /* 0x000000000000894d */ /* 0x00ffea0003800000 */
[----:B------:R-:W0:Y:S01]  /*0f40*/  LDCU UR4, c[0x0][0x384] ;  /* 0x00007080ff0477ac */ /* 0x000e220008000800 */
[----:B------:R-:W1:Y:S01]  /*0f50*/  LDC.64 R2, c[0x0][0x388] ;  /* 0x0000e200ff027b82 */ /* 0x000e620000000a00 */
[----:B------:R-:W2:Y:S01]  /*0f60*/  LDCU.64 UR8, c[0x0][0x3a0] ;  /* 0x00007400ff0877ac */ /* 0x000ea20008000a00 */
[----:B------:R-:W3:Y:S01]  /*0f70*/  LDCU.64 UR10, c[0x0][0x398] ;  /* 0x00007300ff0a77ac */ /* 0x000ee20008000a00 */
[----:B------:R-:W4:Y:S01]  /*0f80*/  LDCU.64 UR12, c[0x0][0x3b0] ;  /* 0x00007600ff0c77ac */ /* 0x000f220008000a00 */
[----:B------:R-:W-:Y:S02]  /*0f90*/  ULOP3.LUT UR6, UR7, 0x7, URZ, 0xc0, !UPT ;  /* 0x0000000707067892 */ /* 0x000fe4000f8ec0ff */
[----:B0-----:R-:W-:-:S04]  /*0fa0*/  USHF.L.U32 UR4, UR4, 0x7, URZ ;  /* 0x0000000704047899 */ /* 0x001fc800080006ff */
[----:B------:R-:W-:Y:S01]  /*0fb0*/  UIMAD UR4, UR4, UR22, URZ ;  /* 0x00000016040472a4 */ /* 0x000fe2000f8e02ff */
[----:B-1----:R-:W-:-:S03]  /*0fc0*/  DADD R2, -R2, 1 ;  /* 0x3ff0000002027429 */ /* 0x002fc60000000100 */
[----:B------:R-:W-:-:S04]  /*0fd0*/  UIMAD.WIDE UR4, UR4, 0x8, URZ ;  /* 0x00000008040478a5 */ /* 0x000fc8000f8e02ff */
[----:B--2---:R-:W-:Y:S02]  /*0fe0*/  UIADD3 UR8, UP0, UPT, UR4, UR8, URZ ;  /* 0x0000000804087290 */ /* 0x004fe4000ff1e0ff */
[----:B----4-:R-:W-:Y:S02]  /*0ff0*/  UIADD3 UR12, UP1, UPT, UR4, UR12, URZ ;  /* 0x0000000c040c7290 */ /* 0x010fe4000ff3e0ff */
[----:B------:R-:W-:Y:S01]  /*1000*/  UIADD3.X UR9, UPT, UPT, UR5, UR9, URZ, UP0, !UPT ;  /* 0x0000000905097290 */ /* 0x000fe200087fe4ff */
[----:B------:R-:W-:Y:S01]  /*1010*/  R2UR UR14, R2 ;  /* 0x00000000020e72ca */ /* 0x000fe200000e0000 */
[----:B---3--:R-:W-:Y:S01]  /*1020*/  UIADD3 UR10, UP0, UPT, UR4, UR10, URZ ;  /* 0x0000000a040a7290 */ /* 0x008fe2000ff1e0ff */
[----:B------:R-:W-:Y:S01]  /*1030*/  R2UR UR15, R3 ;  /* 0x00000000030f72ca */ /* 0x000fe200000e0000 */
[----:B------:R-:W-:Y:S01]  /*1040*/  UIADD3.X UR13, UPT, UPT, UR5, UR13, URZ, UP1, !UPT ;  /* 0x0000000d050d7290 */ /* 0x000fe20008ffe4ff */
[----:B------:R-:W-:Y:S01]  /*1050*/  IMAD.U32 R2, RZ, RZ, UR8 ;  /* 0x00000008ff027e24 */ /* 0x000fe2000f8e00ff */
[----:B------:R-:W-:Y:S01]  /*1060*/  UIADD3.X UR11, UPT, UPT, UR5, UR11, URZ, UP0, !UPT ;  /* 0x0000000b050b7290 */ /* 0x000fe200087fe4ff */
[----:B------:R-:W-:Y:S01]  /*1070*/  IMAD.U32 R6, RZ, RZ, UR12 ;  /* 0x0000000cff067e24 */ /* 0x000fe2000f8e00ff */
[----:B------:R-:W-:Y:S01]  /*1080*/  UISETP.GE.U32.AND UP0, UPT, UR7, 0x8, UPT ;  /* 0x000000080700788c */ /* 0x000fe2000bf06070 */
[----:B------:R-:W-:Y:S01]  /*1090*/  MOV R4, UR10 ;  /* 0x0000000a00047c02 */ /* 0x000fe20008000f00 */
[----:B------:R-:W-:Y:S01]  /*10a0*/  UMOV UR4, URZ ;  /* 0x000000ff00047c82 */ /* 0x000fe20008000000 */
[----:B------:R-:W-:Y:S01]  /*10b0*/  MOV R3, UR9 ;  /* 0x0000000900037c02 */ /* 0x000fe20008000f00 */
[----:B------:R-:W-:Y:S01]  /*10c0*/  IMAD.U32 R5, RZ, RZ, UR11 ;  /* 0x0000000bff057e24 */ /* 0x000fe2000f8e00ff */
[----:B------:R-:W-:-:S04]  /*10d0*/  MOV R7, UR13 ;  /* 0x0000000d00077c02 */ /* 0x000fc80008000f00 */
[----:B------:R-:W-:Y:S05]  /*10e0*/  BRA.U !UP0, `(.L_x_27) ;  /* 0x00000005087c7547 */ /* 0x000fea000b800000 */
[----:B------:R-:W0:Y:S01]  /*10f0*/  LDCU.64 UR8, c[0x0][0x390] ;  /* 0x00007200ff0877ac */ /* 0x000e220008000a00 */
[----:B------:R-:W1:Y:S01]  /*1100*/  LDCU.64 UR10, c[0x0][0x388] ;  /* 0x00007100ff0a77ac */ /* 0x000e620008000a00 */
[----:B------:R-:W-:Y:S01]  /*1110*/  ULOP3.LUT UR4, UR7, 0x7ffffff8, URZ, 0xc0, !UPT ;  /* 0x7ffffff807047892 */ /* 0x000fe2000f8ec0ff */
[----:B------:R-:W-:-:S11]  /*1120*/  UMOV UR5, URZ ;  /* 0x000000ff00057c82 */ /* 0x000fd60008000000 */
.L_x_30:
[----:B0-----:R-:W-:-:S05]  /*1130*/  IMAD.U32 R13, RZ, RZ, UR5 ;  /* 0x00000005ff0d7e24 */ /* 0x001fca000f8e00ff */
[----:B------:R-:W-:-:S04]  /*1140*/  LEA R13, R13, R0, 0x7 ;  /* 0x000000000d0d7211 */ /* 0x000fc800078e38ff */
[----:B------:R-:W-:-:S13]  /*1150*/  ISETP.GE.AND P0, PT, R13, UR20, PT ;  /* 0x000000140d007c0c */ /* 0x000fda000bf06270 */
[C---:B------:R-:W-:Y:S01]  /*1160*/  @!P0 IMAD.WIDE.U32 R8, R13.reuse, 0x8, R6 ;  /* 0x000000080d088825 */ /* 0x040fe200078e0006 */
[----:B------:R-:W2:Y:S05]  /*1170*/  @!P0 LDC.64 R16, c[0x0][0x390] ;  /* 0x0000e400ff108b82 */ /* 0x000eaa0000000a00 */
[----:B------:R-:W2:Y:S01]  /*1180*/  @!P0 LDG.E.64 R8, desc[UR18][R8.64] ;  /* 0x0000001208088981 */ /* 0x000ea2000c1e1b00 */
[C---:B------:R-:W-:Y:S02]  /*1190*/  @!P0 IMAD.WIDE.U32 R10, R13.reuse, 0x8, R2 ;  /* 0x000000080d0a8825 */ /* 0x040fe400078e0002 */
[----:B------:R-:W3:Y:S04]  /*11a0*/  @!P0 LDC.64 R20, c[0x0][0x388] ;  /* 0x0000e200ff148b82 */ /* 0x000ee80000000a00 */
[----:B------:R-:W3:Y:S01]  /*11b0*/  @!P0 LDG.E.64 R10, desc[UR18][R10.64] ;  /* 0x000000120a0a8981 */ /* 0x000ee2000c1e1b00 */
[----:B------:R-:W-:-:S02]  /*11c0*/  VIADD R15, R13, 0x80 ;  /* 0x000000800d0f7836 */ /* 0x000fc40000000000 */
[----:B------:R-:W-:-:S03]  /*11d0*/  @!P0 IMAD.WIDE.U32 R22, R13, 0x8, R4 ;  /* 0x000000080d168825 */ /* 0x000fc600078e0004 */
[----:B------:R-:W-:-:S13]  /*11e0*/  ISETP.GE.AND P1, PT, R15, UR20, PT ;  /* 0x000000140f007c0c */ /* 0x000fda000bf26270 */
[----:B------:R-:W4:Y:S08]  /*11f0*/  @!P1 LDC.64 R26, c[0x0][0x390] ;  /* 0x0000e400ff1a9b82 */ /* 0x000f300000000a00 */
[----:B------:R-:W5:Y:S01]  /*1200*/  @!P1 LDC.64 R18, c[0x0][0x388] ;  /* 0x0000e200ff129b82 */ /* 0x000f620000000a00 */
[----:B--2---:R-:W-:Y:S01]  /*1210*/  @!P0 DMUL R16, R8, R16 ;  /* 0x0000001008108228 */ /* 0x004fe20000000000 */
[----:B------:R-:W-:-:S07]  /*1220*/  IMAD.WIDE R8, R15, 0x8, R6 ;  /* 0x000000080f087825 */ /* 0x000fce00078e0206 */
[----:B------:R-:W-:-:S08]  /*1230*/  @!P0 DMUL R16, R16, UR14 ;  /* 0x0000000e10108c28 */ /* 0x000fd00008000000 */
[----:B---3--:R-:W-:-:S07]  /*1240*/  @!P0 DFMA R20, R10, R20, R16 ;  /* 0x000000140a14822b */ /* 0x008fce0000000010 */
[----:B------:R2:W-:Y:S04]  /*1250*/  @!P0 STG.E.64 desc[UR18][R22.64], R20 ;  /* 0x0000001416008986 */ /* 0x0005e8000c101b12 */
[----:B------:R-:W4:Y:S01]  /*1260*/  @!P1 LDG.E.64 R24, desc[UR18][R8.64] ;  /* 0x0000001208189981 */ /* 0x000f22000c1e1b00 */
[----:B------:R-:W-:-:S05]  /*1270*/  IMAD.WIDE R10, R15, 0x8, R2 ;  /* 0x000000080f0a7825 */ /* 0x000fca00078e0202 */
[----:B------:R-:W5:Y:S01]  /*1280*/  @!P1 LDG.E.64 R16, desc[UR18][R10.64] ;  /* 0x000000120a109981 */ /* 0x000f62000c1e1b00 */
[----:B------:R-:W-:Y:S01]  /*1290*/  IADD3 R12, PT, PT, R13, 0x100, RZ ;  /* 0x000001000d0c7810 */ /* 0x000fe20007ffe0ff */
[----:B------:R-:W-:-:S03]  /*12a0*/  IMAD.WIDE R14, R15, 0x8, R4 ;  /* 0x000000080f0e7825 */ /* 0x000fc600078e0204 */
[----:B------:R-:W-:-:S13]  /*12b0*/  ISETP.GE.AND P0, PT, R12, UR20, PT ;  /* 0x000000140c007c0c */ /* 0x000fda000bf06270 */
[----:B--2---:R-:W2:Y:S01]  /*12c0*/  @!P0 LDC.64 R22, c[0x0][0x390] ;  /* 0x0000e400ff168b82 */ /* 0x004ea20000000a00 */
[----:B----4-:R-:W-:-:S08]  /*12d0*/  @!P1 DMUL R24, R24, R26 ;  /* 0x0000001a18189228 */ /* 0x010fd00000000000 */
[----:B------:R-:W-:-:S08]  /*12e0*/  @!P1 DMUL R24, R24, UR14 ;  /* 0x0000000e18189c28 */ /* 0x000fd00008000000 */
[----:B-----5:R-:W-:Y:S01]  /*12f0*/  @!P1 DFMA R24, R16, R18, R24 ;  /* 0x000000121018922b */ /* 0x020fe20000000018 */
[----:B------:R-:W3:Y:S06]  /*1300*/  @!P0 LDC.64 R18, c[0x0][0x388] ;  /* 0x0000e200ff128b82 */ /* 0x000eec0000000a00 */
[----:B------:R4:W-:Y:S04]  /*1310*/  @!P1 STG.E.64 desc[UR18][R14.64], R24 ;  /* 0x000000180e009986 */ /* 0x0009e8000c101b12 */
[----:B------:R-:W2:Y:S04]  /*1320*/  @!P0 LDG.E.64 R20, desc[UR18][R8.64+0x400] ;  /* 0x0004001208148981 */ /* 0x000ea8000c1e1b00 */
[----:B------:R-:W3:Y:S01]  /*1330*/  @!P0 LDG.E.64 R16, desc[UR18][R10.64+0x400] ;  /* 0x000400120a108981 */ /* 0x000ee2000c1e1b00 */
[----:B------:R-:W-:-:S05]  /*1340*/  VIADD R12, R13, 0x180 ;  /* 0x000001800d0c7836 */ /* 0x000fca0000000000 */
[----:B------:R-:W-:-:S13]  /*1350*/  ISETP.GE.AND P1, PT, R12, UR20, PT ;  /* 0x000000140c007c0c */ /* 0x000fda000bf26270 */
[----:B----4-:R-:W4:Y:S01]  /*1360*/  @!P1 LDC.64 R24, c[0x0][0x390] ;  /* 0x0000e400ff189b82 */ /* 0x010f220000000a00 */
[----:B--2---:R-:W-:-:S08]  /*1370*/  @!P0 DMUL R20, R20, R22 ;  /* 0x0000001614148228 */ /* 0x004fd00000000000 */
[----:B------:R-:W-:-:S08]  /*1380*/  @!P0 DMUL R20, R20, UR14 ;  /* 0x0000000e14148c28 */ /* 0x000fd00008000000 */
[----:B---3--:R-:W-:Y:S01]  /*1390*/  @!P0 DFMA R20, R16, R18, R20 ;  /* 0x000000121014822b */ /* 0x008fe20000000014 */
[----:B------:R-:W2:Y:S06]  /*13a0*/  @!P1 LDC.64 R18, c[0x0][0x388] ;  /* 0x0000e200ff129b82 */ /* 0x000eac0000000a00 */
[----:B------:R3:W-:Y:S04]  /*13b0*/  @!P0 STG.E.64 desc[UR18][R14.64+0x400], R20 ;  /* 0x000400140e008986 */ /* 0x0007e8000c101b12 */
[----:B------:R-:W4:Y:S04]  /*13c0*/  @!P1 LDG.E.64 R22, desc[UR18][R8.64+0x800] ;  /* 0x0008001208169981 */ /* 0x000f28000c1e1b00 */
[----:B------:R-:W2:Y:S01]  /*13d0*/  @!P1 LDG.E.64 R16, desc[UR18][R10.64+0x800] ;  /* 0x000800120a109981 */ /* 0x000ea2000c1e1b00 */
[----:B------:R-:W-:-:S04]  /*13e0*/  IADD3 R12, PT, PT, R13, 0x200, RZ ;  /* 0x000002000d0c7810 */ /* 0x000fc80007ffe0ff */
[----:B------:R-:W-:Y:S01]  /*13f0*/  ISETP.GE.AND P0, PT, R12, UR20, PT ;  /* 0x000000140c007c0c */ /* 0x000fe2000bf06270 */
[----:B----4-:R-:W-:-:S12]  /*1400*/  @!P1 DMUL R22, R22, R24 ;  /* 0x0000001816169228 */ /* 0x010fd80000000000 */
[----:B------:R-:W4:Y:S01]  /*1410*/  @!P0 LDC.64 R24, c[0x0][0x390] ;  /* 0x0000e400ff188b82 */ /* 0x000f220000000a00 */
[----:B------:R-:W-:-:S08]  /*1420*/  @!P1 DMUL R22, R22, UR14 ;  /* 0x0000000e16169c28 */ /* 0x000fd00008000000 */
[----:B--2---:R-:W-:Y:S01]  /*1430*/  @!P1 DFMA R22, R16, R18, R22 ;  /* 0x000000121016922b */ /* 0x004fe20000000016 */
[----:B------:R-:W2:Y:S06]  /*1440*/  @!P0 LDC.64 R18, c[0x0][0x388] ;  /* 0x0000e200ff128b82 */ /* 0x000eac0000000a00 */
[----:B------:R5:W-:Y:S04]  /*1450*/  @!P1 STG.E.64 desc[UR18][R14.64+0x800], R22 ;  /* 0x000800160e009986 */ /* 0x000be8000c101b12 */
[----:B---3--:R-:W4:Y:S04]  /*1460*/  @!P0 LDG.E.64 R20, desc[UR18][R8.64+0xc00] ;  /* 0x000c001208148981 */ /* 0x008f28000c1e1b00 */
[----:B------:R-:W2:Y:S01]  /*1470*/  @!P0 LDG.E.64 R16, desc[UR18][R10.64+0xc00] ;  /* 0x000c00120a108981 */ /* 0x000ea2000c1e1b00 */
[----:B------:R-:W-:-:S04]  /*1480*/  IADD3 R12, PT, PT, R13, 0x280, RZ ;  /* 0x000002800d0c7810 */ /* 0x000fc80007ffe0ff */
[----:B------:R-:W-:Y:S01]  /*1490*/  ISETP.GE.AND P1, PT, R12, UR20, PT ;  /* 0x000000140c007c0c */ /* 0x000fe2000bf26270 */
[----:B----4-:R-:W-:-:S12]  /*14a0*/  @!P0 DMUL R20, R20, R24 ;  /* 0x0000001814148228 */ /* 0x010fd80000000000 */
[----:B------:R-:W3:Y:S01]  /*14b0*/  @!P1 LDC.64 R24, c[0x0][0x390] ;  /* 0x0000e400ff189b82 */ /* 0x000ee20000000a00 */
[----:B------:R-:W-:-:S08]  /*14c0*/  @!P0 DMUL R20, R20, UR14 ;  /* 0x0000000e14148c28 */ /* 0x000fd00008000000 */
[----:B--2---:R-:W-:Y:S01]  /*14d0*/  @!P0 DFMA R20, R16, R18, R20 ;  /* 0x000000121014822b */ /* 0x004fe20000000014 */
[----:B------:R-:W2:Y:S06]  /*14e0*/  @!P1 LDC.64 R18, c[0x0][0x388] ;  /* 0x0000e200ff129b82 */ /* 0x000eac0000000a00 */
[----:B------:R4:W-:Y:S04]  /*14f0*/  @!P0 STG.E.64 desc[UR18][R14.64+0xc00], R20 ;  /* 0x000c00140e008986 */ /* 0x0009e8000c101b12 */
[----:B-----5:R-:W3:Y:S04]  /*1500*/  @!P1 LDG.E.64 R22, desc[UR18][R8.64+0x1000] ;  /* 0x0010001208169981 */ /* 0x020ee8000c1e1b00 */
[----:B------:R-:W2:Y:S01]  /*1510*/  @!P1 LDG.E.64 R16, desc[UR18][R10.64+0x1000] ;  /* 0x001000120a109981 */ /* 0x000ea2000c1e1b00 */
[----:B------:R-:W-:-:S05]  /*1520*/  VIADD R12, R13, 0x300 ;  /* 0x000003000d0c7836 */ /* 0x000fca0000000000 */
[----:B------:R-:W-:Y:S01]  /*1530*/  ISETP.GE.AND P0, PT, R12, UR20, PT ;  /* 0x000000140c007c0c */ /* 0x000fe2000bf06270 */
[----:B---3--:R-:W-:-:S12]  /*1540*/  @!P1 DMUL R22, R22, R24 ;  /* 0x0000001816169228 */ /* 0x008fd80000000000 */
[----:B------:R-:W3:Y:S01]  /*1550*/  @!P0 LDC.64 R24, c[0x0][0x388] ;  /* 0x0000e200ff188b82 */ /* 0x000ee20000000a00 */
[----:B------:R-:W-:-:S08]  /*1560*/  @!P1 DMUL R22, R22, UR14 ;  /* 0x0000000e16169c28 */ /* 0x000fd00008000000 */
[----:B--2---:R-:W-:Y:S02]  /*1570*/  @!P1 DFMA R16, R16, R18, R22 ;  /* 0x000000121010922b */ /* 0x004fe40000000016 */
[----:B------:R-:W2:Y:S05]  /*1580*/  @!P0 LDC.64 R22, c[0x0][0x390] ;  /* 0x0000e400ff168b82 */ /* 0x000eaa0000000a00 */
[----:B------:R0:W-:Y:S04]  /*1590*/  @!P1 STG.E.64 desc[UR18][R14.64+0x1000], R16 ;  /* 0x001000100e009986 */ /* 0x0001e8000c101b12 */
[----:B----4-:R-:W2:Y:S04]  /*15a0*/  @!P0 LDG.E.64 R20, desc[UR18][R8.64+0x1400] ;  /* 0x0014001208148981 */ /* 0x010ea8000c1e1b00 */
[----:B------:R-:W3:Y:S01]  /*15b0*/  @!P0 LDG.E.64 R18, desc[UR18][R10.64+0x1400] ;  /* 0x001400120a128981 */ /* 0x000ee2000c1e1b00 */
[----:B------:R-:W-:Y:S01]  /*15c0*/  IADD3 R13, PT, PT, R13, 0x380, RZ ;  /* 0x000003800d0d7810 */ /* 0x000fe20007ffe0ff */
[----:B------:R-:W-:Y:S01]  /*15d0*/  UIADD3 UR5, UPT, UPT, UR5, 0x8, URZ ;  /* 0x0000000805057890 */ /* 0x000fe2000fffe0ff */
[----:B------:R-:W-:Y:S03]  /*15e0*/  BSSY.RECONVERGENT B0, `(.L_x_28) ;  /* 0x000000e000007945 */ /* 0x000fe60003800200 */
[----:B------:R-:W-:Y:S01]  /*15f0*/  UISETP.NE.AND UP0, UPT, UR5, UR4, UPT ;  /* 0x000000040500728c */ /* 0x000fe2000bf05270 */
[----:B--2---:R-:W-:-:S08]  /*1600*/  @!P0 DMUL R20, R20, R22 ;  /* 0x0000001614148228 */ /* 0x004fd00000000000 */
[----:B------:R-:W-:-:S08]  /*1610*/  @!P0 DMUL R20, R20, UR14 ;  /* 0x0000000e14148c28 */ /* 0x000fd00008000000 */
[----:B---3--:R-:W-:-:S07]  /*1620*/  @!P0 DFMA R18, R18, R24, R20 ;  /* 0x000000181212822b */ /* 0x008fce0000000014 */
[----:B------:R2:W-:Y:S01]  /*1630*/  @!P0 STG.E.64 desc[UR18][R14.64+0x1400], R18 ;  /* 0x001400120e008986 */ /* 0x0005e2000c101b12 */
[----:B------:R-:W-:-:S13]  /*1640*/  ISETP.GE.AND P0, PT, R13, UR20, PT ;  /* 0x000000140d007c0c */ /* 0x000fda000bf06270 */
[----:B0-2---:R-:W-:Y:S05]  /*1650*/  @P0 BRA `(.L_x_29) ;  /* 0x0000000000180947 */ /* 0x005fea0003800000 */
[----:B------:R-:W2:Y:S04]  /*1660*/  LDG.E.64 R8, desc[UR18][R8.64+0x1800] ;  /* 0x0018001208087981 */ /* 0x000ea8000c1e1b00 */
[----:B------:R-:W1:Y:S01]  /*1670*/  LDG.E.64 R10, desc[UR18][R10.64+0x1800] ;  /* 0x001800120a0a7981 */ /* 0x000e62000c1e1b00 */
[----:B--2---:R-:W-:-:S08]  /*1680*/  DMUL R12, R8, UR8 ;  /* 0x00000008080c7c28 */ /* 0x004fd00008000000 */
[----:B------:R-:W-:-:S08]  /*1690*/  DMUL R12, R12, UR14 ;  /* 0x0000000e0c0c7c28 */ /* 0x000fd00008000000 */
[----:B-1----:R-:W-:-:S07]  /*16a0*/  DFMA R12, R10, UR10, R12 ;  /* 0x0000000a0a0c7c2b */ /* 0x002fce000800000c */
[----:B------:R0:W-:Y:S04]  /*16b0*/  STG.E.64 desc[UR18][R14.64+0x1800], R12 ;  /* 0x0018000c0e007986 */ /* 0x0001e8000c101b12 */
.L_x_29:
[----:B-1----:R-:W-:Y:S05]  /*16c0*/  BSYNC.RECONVERGENT B0 ;  /* 0x0000000000007941 */ /* 0x002fea0003800200 */
.L_x_28:
[----:B------:R-:W-:Y:S05]  /*16d0*/  BRA.U UP0, `(.L_x_30) ;  /* 0xfffffff900947547 */ /* 0x000fea000b83ffff */
.L_x_27:
[----:B------:R-:W-:-:S13]  /*16e0*/  ISETP.NE.AND P0, PT, RZ, UR6, PT ;  /* 0x00000006ff007c0c */ /* 0x000fda000bf05270 */
[----:B------:R-:W-:Y:S05]  /*16f0*/  @!P0 EXIT ;  /* 0x000000000000894d */ /* 0x000fea0003800000 */
[----:B------:R-:W1:Y:S01]  /*1700*/  LDC R8, c[0x0][0x384] ;  /* 0x0000e100ff087b82 */ /* 0x000e620000000800 */
[----:B------:R-:W-:Y:S01]  /*1710*/  UISETP.GE.U32.AND UP0, UPT, UR6, 0x4, UPT ;  /* 0x000000040600788c */ /* 0x000fe2000bf06070 */
[----:B-1----:R-:W-:-:S04]  /*1720*/  LOP3.LUT R18, R8, 0x3, RZ, 0xc0, !PT ;  /* 0x0000000308127812 */ /* 0x002fc800078ec0ff */
[----:B------:R-:W-:-:S04]  /*1730*/  ISETP.NE.AND P0, PT, R18, RZ, PT ;  /* 0x000000ff1200720c */ /* 0x000fc80003f05270 */
[----:B------:R-:W-:Y:S09]  /*1740*/  BRA.U !UP0, `(.L_x_31) ;  /* 0x0000000108d87547 */ /* 0x000ff2000b800000 */
[----:B------:R-:W-:-:S05]  /*1750*/  MOV R9, UR4 ;  /* 0x0000000400097c02 */ /* 0x000fca0008000f00 */
[----:B------:R-:W-:-:S05]  /*1760*/  IMAD R9, R9, 0x80, R0 ;  /* 0x0000008009097824 */ /* 0x000fca00078e0200 */
[----:B------:R-:W-:-:S13]  /*1770*/  ISETP.GE.AND P2, PT, R9, UR20, PT ;  /* 0x0000001409007c0c */ /* 0x000fda000bf46270 */
[C---:B0-----:R-:W-:Y:S01]  /*1780*/  @!P2 IMAD.WIDE R14, R9.reuse, 0x8, R6 ;  /* 0x00000008090ea825 */ /* 0x041fe200078e0206 */
[----:B------:R-:W0:Y:S05]  /*1790*/  @!P2 LDC.64 R16, c[0x0][0x390] ;  /* 0x0000e400ff10ab82 */ /* 0x000e2a0000000a00 */
[----:B------:R-:W0:Y:S01]  /*17a0*/  @!P2 LDG.E.64 R14, desc[UR18][R14.64] ;  /* 0x000000120e0ea981 */ /* 0x000e22000c1e1b00 */
[C---:B------:R-:W-:Y:S02]  /*17b0*/  @!P2 IMAD.WIDE R12, R9.reuse, 0x8, R2 ;  /* 0x00000008090ca825 */ /* 0x040fe400078e0202 */
[----:B------:R-:W1:Y:S04]  /*17c0*/  @!P2 LDC.64 R20, c[0x0][0x388] ;  /* 0x0000e200ff14ab82 */ /* 0x000e680000000a00 */
[----:B------:R-:W1:Y:S01]  /*17d0*/  @!P2 LDG.E.64 R12, desc[UR18][R12.64] ;  /* 0x000000120c0ca981 */ /* 0x000e62000c1e1b00 */
[C---:B------:R-:W-:Y:S01]  /*17e0*/  IADD3 R11, PT, PT, R9.reuse, 0x80, RZ ;  /* 0x00000080090b7810 */ /* 0x040fe20007ffe0ff */
[----:B------:R-:W-:-:S03]  /*17f0*/  @!P2 IMAD.WIDE R22, R9, 0x8, R4 ;  /* 0x000000080916a825 */ /* 0x000fc600078e0204 */
[----:B------:R-:W-:-:S13]  /*1800*/  ISETP.GE.AND P1, PT, R11, UR20, PT ;  /* 0x000000140b007c0c */ /* 0x000fda000bf26270 */
[----:B------:R-:W-:Y:S01]  /*1810*/  @!P1 IMAD.WIDE R24, R11, 0x8, R6 ;  /* 0x000000080b189825 */ /* 0x000fe200078e0206 */
[----:B------:R-:W2:Y:S01]  /*1820*/  @!P1 LDC.64 R26, c[0x0][0x390] ;  /* 0x0000e400ff1a9b82 */ /* 0x000ea20000000a00 */
[----:B0-----:R-:W-:-:S08]  /*1830*/  @!P2 DMUL R16, R14, R16 ;  /* 0x000000100e10a228 */ /* 0x001fd00000000000 */
[----:B------:R-:W-:-:S08]  /*1840*/  @!P2 DMUL R16, R16, UR14 ;  /* 0x0000000e1010ac28 */ /* 0x000fd00008000000 */
[----:B-1----:R-:W-:Y:S01]  /*1850*/  @!P2 DFMA R20, R12, R20, R16 ;  /* 0x000000140c14a22b */ /* 0x002fe20000000010 */
[----:B------:R-:W-:Y:S01]  /*1860*/  @!P1 IMAD.WIDE R14, R11, 0x8, R2 ;  /* 0x000000080b0e9825 */ /* 0x000fe200078e0202 */
[----:B------:R-:W0:Y:S05]  /*1870*/  @!P1 LDC.64 R16, c[0x0][0x388] ;  /* 0x0000e200ff109b82 */ /* 0x000e2a0000000a00 */
[----:B------:R1:W-:Y:S04]  /*1880*/  @!P2 STG.E.64 desc[UR18][R22.64], R20 ;  /* 0x000000141600a986 */ /* 0x0003e8000c101b12 */
[----:B------:R-:W2:Y:S04]  /*1890*/  @!P1 LDG.E.64 R24, desc[UR18][R24.64] ;  /* 0x0000001218189981 */ /* 0x000ea8000c1e1b00 */
[----:B------:R-:W0:Y:S01]  /*18a0*/  @!P1 LDG.E.64 R14, desc[UR18][R14.64] ;  /* 0x000000120e0e9981 */ /* 0x000e22000c1e1b00 */
[----:B------:R-:W-:-:S04]  /*18b0*/  IADD3 R13, PT, PT, R9, 0x100, RZ ;  /* 0x00000100090d7810 */ /* 0x000fc80007ffe0ff */
[----:B------:R-:W-:Y:S01]  /*18c0*/  ISETP.GE.AND P2, PT, R13, UR20, PT ;  /* 0x000000140d007c0c */ /* 0x000fe2000bf46270 */
[----:B-1----:R-:W-:-:S12]  /*18d0*/  @!P1 IMAD.WIDE R20, R11, 0x8, R4 ;  /* 0x000000080b149825 */ /* 0x002fd800078e0204 */
[----:B------:R-:W-:-:S04]  /*18e0*/  @!P2 IMAD.WIDE R22, R13, 0x8, R6 ;  /* 0x000000080d16a825 */ /* 0x000fc800078e0206 */
[----:B------:R-:W-:Y:S01]  /*18f0*/  @!P2 IMAD.WIDE R10, R13, 0x8, R2 ;  /* 0x000000080d0aa825 */ /* 0x000fe200078e0202 */
[----:B--2---:R-:W-:Y:S01]  /*1900*/  @!P1 DMUL R26, R24, R26 ;  /* 0x0000001a181a9228 */ /* 0x004fe20000000000 */
[----:B------:R-:W1:Y:S07]  /*1910*/  @!P2 LDC.64 R24, c[0x0][0x390] ;  /* 0x0000e400ff18ab82 */ /* 0x000e6e0000000a00 */
[----:B------:R-:W-:-:S08]  /*1920*/  @!P1 DMUL R26, R26, UR14 ;  /* 0x0000000e1a1a9c28 */ /* 0x000fd00008000000 */
[----:B0-----:R-:W-:Y:S01]  /*1930*/  @!P1 DFMA R16, R14, R16, R26 ;  /* 0x000000100e10922b */ /* 0x001fe2000000001a */
[----:B------:R-:W0:Y:S06]  /*1940*/  @!P2 LDC.64 R14, c[0x0][0x388] ;  /* 0x0000e200ff0eab82 */ /* 0x000e2c0000000a00 */
[----:B------:R2:W-:Y:S04]  /*1950*/  @!P1 STG.E.64 desc[UR18][R20.64], R16 ;  /* 0x0000001014009986 */ /* 0x0005e8000c101b12 */
[----:B------:R-:W1:Y:S04]  /*1960*/  @!P2 LDG.E.64 R22, desc[UR18][R22.64] ;  /* 0x000000121616a981 */ /* 0x000e68000c1e1b00 */
[----:B------:R-:W0:Y:S01]  /*1970*/  @!P2 LDG.E.64 R10, desc[UR18][R10.64] ;  /* 0x000000120a0aa981 */ /* 0x000e22000c1e1b00 */
[----:B------:R-:W-:-:S02]  /*1980*/  VIADD R9, R9, 0x180 ;  /* 0x0000018009097836 */ /* 0x000fc40000000000 */
[----:B------:R-:W-:-:S03]  /*1990*/  @!P2 IMAD.WIDE R12, R13, 0x8, R4 ;  /* 0x000000080d0ca825 */ /* 0x000fc600078e0204 */
[----:B------:R-:W-:-:S13]  /*19a0*/  ISETP.GE.AND P1, PT, R9, UR20, PT ;  /* 0x0000001409007c0c */ /* 0x000fda000bf26270 */
[----:B--2---:R-:W-:Y:S01]  /*19b0*/  @!P1 IMAD.WIDE R16, R9, 0x8, R6 ;  /* 0x0000000809109825 */ /* 0x004fe200078e0206 */
[----:B------:R-:W2:Y:S01]  /*19c0*/  @!P1 LDC.64 R20, c[0x0][0x390] ;  /* 0x0000e400ff149b82 */ /* 0x000ea20000000a00 */
[----:B-1----:R-:W-:-:S07]  /*19d0*/  @!P2 DMUL R24, R22, R24 ;  /* 0x000000181618a228 */ /* 0x002fce0000000000 */
[----:B------:R-:W1:Y:S01]  /*19e0*/  @!P1 LDC.64 R22, c[0x0][0x388] ;  /* 0x0000e200ff169b82 */ /* 0x000e620000000a00 */
[----:B------:R-:W-:-:S08]  /*19f0*/  @!P2 DMUL R24, R24, UR14 ;  /* 0x0000000e1818ac28 */ /* 0x000fd00008000000 */
[----:B0-----:R-:W-:-:S07]  /*1a00*/  @!P2 DFMA R14, R10, R14, R24 ;  /* 0x0000000e0a0ea22b */ /* 0x001fce0000000018 */
[----:B------:R3:W-:Y:S04]  /*1a10*/  @!P2 STG.E.64 desc[UR18][R12.64], R14 ;  /* 0x0000000e0c00a986 */ /* 0x0007e8000c101b12 */
[----:B------:R-:W2:Y:S01]  /*1a20*/  @!P1 LDG.E.64 R16, desc[UR18][R16.64] ;  /* 0x0000001210109981 */ /* 0x000ea2000c1e1b00 */
[----:B------:R-:W-:-:S06]  /*1a30*/  @!P1 IMAD.WIDE R10, R9, 0x8, R2 ;  /* 0x00000008090a9825 */ /* 0x000fcc00078e0202 */
[----:B------:R-:W1:Y:S01]  /*1a40*/  @!P1 LDG.E.64 R10, desc[UR18][R10.64] ;  /* 0x000000120a0a9981 */ /* 0x000e62000c1e1b00 */
[----:B------:R-:W-:Y:S01]  /*1a50*/  UIADD3 UR4, UPT, UPT, UR4, 0x4, URZ ;  /* 0x0000000404047890 */ /* 0x000fe2000fffe0ff */
[----:B--2---:R-:W-:-:S08]  /*1a60*/  @!P1 DMUL R20, R16, R20 ;  /* 0x0000001410149228 */ /* 0x004fd00000000000 */
[----:B------:R-:W-:-:S08]  /*1a70*/  @!P1 DMUL R20, R20, UR14 ;  /* 0x0000000e14149c28 */ /* 0x000fd00008000000 */
[----:B-1----:R-:W-:Y:S01]  /*1a80*/  @!P1 DFMA R20, R10, R22, R20 ;  /* 0x000000160a14922b */ /* 0x002fe20000000014 */
[----:B------:R-:W-:-:S06]  /*1a90*/  @!P1 IMAD.WIDE R22, R9, 0x8, R4 ;  /* 0x0000000809169825 */ /* 0x000fcc00078e0204 */
[----:B------:R3:W-:Y:S04]  /*1aa0*/  @!P1 STG.E.64 desc[UR18][R22.64], R20 ;  /* 0x0000001416009986 */ /* 0x0007e8000c101b12 */
.L_x_31:
[----:B------:R-:W-:Y:S05]  /*1ab0*/  @!P0 EXIT ;  /* 0x000000000000894d */ /* 0x000fea0003800000 */
[----:B------:R-:W-:Y:S02]  /*1ac0*/  ISETP.NE.AND P1, PT, R18, 0x1, PT ;  /* 0x000000011200780c */ /* 0x000fe40003f25270 */
[----:B------:R-:W-:-:S04]  /*1ad0*/  LOP3.LUT R8, R8, 0x1, RZ, 0xc0, !PT ;  /* 0x0000000108087812 */ /* 0x000fc800078ec0ff */
[----:B------:R-:W-:-:S07]  /*1ae0*/  ISETP.NE.U32.AND P0, PT, R8, 0x1, PT ;  /* 0x000000010800780c */ /* 0x000fce0003f05070 */
[----:B------:R-:W-:Y:S06]  /*1af0*/  @!P1 BRA `(.L_x_32) ;  /* 0x0000000000709947 */ /* 0x000fec0003800000 */
[----:B------:R-:W-:-:S04]  /*1b00*/  MOV R19, UR4 ;  /* 0x0000000400137c02 */ /* 0x000fc80008000f00 */
[----:B------:R-:W-:-:S04]  /*1b10*/  LEA R19, R19, R0, 0x7 ;  /* 0x0000000013137211 */ /* 0x000fc800078e38ff */
[----:B------:R-:W-:-:S13]  /*1b20*/  ISETP.GE.AND P1, PT, R19, UR20, PT ;  /* 0x0000001413007c0c */ /* 0x000fda000bf26270 */
[C---:B0--3--:R-:W-:Y:S01]  /*1b30*/  @!P1 IMAD.WIDE R12, R19.reuse, 0x8, R6 ;  /* 0x00000008130c9825 */ /* 0x049fe200078e0206 */
[----:B------:R-:W0:Y:S05]  /*1b40*/  @!P1 LDC.64 R14, c[0x0][0x390] ;  /* 0x0000e400ff0e9b82 */ /* 0x000e2a0000000a00 */
[----:B------:R-:W0:Y:S01]  /*1b50*/  @!P1 LDG.E.64 R12, desc[UR18][R12.64] ;  /* 0x000000120c0c9981 */ /* 0x000e22000c1e1b00 */
[C---:B------:R-:W-:Y:S02]  /*1b60*/  @!P1 IMAD.WIDE R10, R19.reuse, 0x8, R2 ;  /* 0x00000008130a9825 */ /* 0x040fe400078e0202 */
[----:B------:R-:W1:Y:S04]  /*1b70*/  @!P1 LDC.64 R16, c[0x0][0x388] ;  /* 0x0000e200ff109b82 */ /* 0x000e680000000a00 */
[----:B------:R-:W1:Y:S01]  /*1b80*/  @!P1 LDG.E.64 R10, desc[UR18][R10.64] ;  /* 0x000000120a0a9981 */ /* 0x000e62000c1e1b00 */
[----:B------:R-:W-:-:S05]  /*1b90*/  VIADD R9, R19, 0x80 ;  /* 0x0000008013097836 */ /* 0x000fca0000000000 */
[----:B------:R-:W-:-:S13]  /*1ba0*/  ISETP.GE.AND P2, PT, R9, UR20, PT ;  /* 0x0000001409007c0c */ /* 0x000fda000bf46270 */
[----:B------:R-:W2:Y:S01]  /*1bb0*/  @!P2 LDC.64 R20, c[0x0][0x388] ;  /* 0x0000e200ff14ab82 */ /* 0x000ea20000000a00 */
[----:B0-----:R-:W-:Y:S01]  /*1bc0*/  @!P1 DMUL R14, R12, R14 ;  /* 0x0000000e0c0e9228 */ /* 0x001fe20000000000 */
[----:B------:R-:W-:-:S07]  /*1bd0*/  @!P2 IMAD.WIDE R12, R9, 0x8, R6 ;  /* 0x00000008090ca825 */ /* 0x000fce00078e0206 */
[----:B------:R-:W-:-:S08]  /*1be0*/  @!P1 DMUL R14, R14, UR14 ;  /* 0x0000000e0e0e9c28 */ /* 0x000fd00008000000 */
[----:B-1----:R-:W-:Y:S01]  /*1bf0*/  @!P1 DFMA R14, R10, R16, R14 ;  /* 0x000000100a0e922b */ /* 0x002fe2000000000e */
[----:B------:R-:W-:Y:S02]  /*1c00*/  @!P1 IMAD.WIDE R16, R19, 0x8, R4 ;  /* 0x0000000813109825 */ /* 0x000fe400078e0204 */
[----:B------:R-:W0:Y:S04]  /*1c10*/  @!P2 LDC.64 R18, c[0x0][0x390] ;  /* 0x0000e400ff12ab82 */ /* 0x000e280000000a00 */
[----:B------:R1:W-:Y:S04]  /*1c20*/  @!P1 STG.E.64 desc[UR18][R16.64], R14 ;  /* 0x0000000e10009986 */ /* 0x0003e8000c101b12 */
[----:B------:R-:W0:Y:S01]  /*1c30*/  @!P2 LDG.E.64 R12, desc[UR18][R12.64] ;  /* 0x000000120c0ca981 */ /* 0x000e22000c1e1b00 */
[----:B------:R-:W-:-:S06]  /*1c40*/  @!P2 IMAD.WIDE R10, R9, 0x8, R2 ;  /* 0x00000008090aa825 */ /* 0x000fcc00078e0202 */
[----:B------:R-:W2:Y:S01]  /*1c50*/  @!P2 LDG.E.64 R10, desc[UR18][R10.64] ;  /* 0x000000120a0aa981 */ /* 0x000ea2000c1e1b00 */
[----:B------:R-:W-:Y:S01]  /*1c60*/  @!P2 IMAD.WIDE R8, R9, 0x8, R4 ;  /* 0x000000080908a825 */ /* 0x000fe200078e0204 */
[----:B------:R-:W-:Y:S01]  /*1c70*/  UIADD3 UR4, UPT, UPT, UR4, 0x2, URZ ;  /* 0x0000000204047890 */ /* 0x000fe2000fffe0ff */
[----:B0-----:R-:W-:-:S08]  /*1c80*/  @!P2 DMUL R18, R12, R18 ;  /* 0x000000120c12a228 */ /* 0x001fd00000000000 */
[----:B------:R-:W-:-:S08]  /*1c90*/  @!P2 DMUL R18, R18, UR14 ;  /* 0x0000000e1212ac28 */ /* 0x000fd00008000000 */
[----:B--2---:R-:W-:-:S07]  /*1ca0*/  @!P2 DFMA R18, R10, R20, R18 ;  /* 0x000000140a12a22b */ /* 0x004fce0000000012 */
[----:B------:R1:W-:Y:S04]  /*1cb0*/  @!P2 STG.E.64 desc[UR18][R8.64], R18 ;  /* 0x000000120800a986 */ /* 0x0003e8000c101b12 */
.L_x_32:
[----:B------:R-:W-:Y:S05]  /*1cc0*/  @P0 EXIT ;  /* 0x000000000000094d */ /* 0x000fea0003800000 */
[----:B------:R-:W-:-:S04]  /*1cd0*/  MOV R11, UR4 ;  /* 0x00000004000b7c02 */ /* 0x000fc80008000f00 */
[----:B------:R-:W-:-:S04]  /*1ce0*/  LEA R11, R11, R0, 0x7 ;  /* 0x000000000b0b7211 */ /* 0x000fc800078e38ff */
[----:B------:R-:W-:-:S13]  /*1cf0*/  ISETP.GE.AND P0, PT, R11, UR20, PT ;  /* 0x000000140b007c0c */ /* 0x000fda000bf06270 */
[----:B------:R-:W-:Y:S05]  /*1d00*/  @P0 EXIT ;  /* 0x000000000000094d */ /* 0x000fea0003800000 */
[C---:B------:R-:W-:Y:S01]  /*1d10*/  IMAD.WIDE R6, R11.reuse, 0x8, R6 ;  /* 0x000000080b067825 */ /* 0x040fe200078e0206 */
[----:B------:R-:W1:Y:S03]  /*1d20*/  LDCU.64 UR4, c[0x0][0x390] ;  /* 0x00007200ff0477ac */ /* 0x000e660008000a00 */
[C---:B------:R-:W-:Y:S01]  /*1d30*/  IMAD.WIDE R2, R11.reuse, 0x8, R2 ;  /* 0x000000080b027825 */ /* 0x040fe200078e0202 */
[----:B------:R-:W2:Y:S01]  /*1d40*/  LDCU.64 UR6, c[0x0][0x388] ;  /* 0x00007100ff0677ac */ /* 0x000ea20008000a00 */
[----:B------:R-:W1:Y:S04]  /*1d50*/  LDG.E.64 R6, desc[UR18][R6.64] ;  /* 0x0000001206067981 */ /* 0x000e68000c1e1b00 */
[----:B------:R-:W2:Y:S01]  /*1d60*/  LDG.E.64 R2, desc[UR18][R2.64] ;  /* 0x0000001202027981 */ /* 0x000ea2000c1e1b00 */
[----:B------:R-:W-:Y:S01]  /*1d70*/  IMAD.WIDE R4, R11, 0x8, R4 ;  /* 0x000000080b047825 */ /* 0x000fe200078e0204 */
[----:B-1----:R-:W-:-:S08]  /*1d80*/  DMUL R8, R6, UR4 ;  /* 0x0000000406087c28 */ /* 0x002fd00008000000 */
[----:B------:R-:W-:-:S08]  /*1d90*/  DMUL R8, R8, UR14 ;  /* 0x0000000e08087c28 */ /* 0x000fd00008000000 */
[----:B--2---:R-:W-:-:S07]  /*1da0*/  DFMA R8, R2, UR6, R8 ;  /* 0x0000000602087c2b */ /* 0x004fce0008000008 */
[----:B------:R-:W-:Y:S01]  /*1db0*/  STG.E.64 desc[UR18][R4.64], R8 ;  /* 0x0000000804007986 */ /* 0x000fe2000c101b12 */
[----:B------:R-:W-:Y:S05]  /*1dc0*/  EXIT ;  /* 0x000000000000794d */ /* 0x000fea0003800000 */
.L_x_33:
        /* <DEDUP_REMOVED lines=11> */
.L_x_38:


//--------------------- .text._ZN3cub18CUB_300001_SM_10006detail8for_each13static_kernelINS2_12policy_hub_t12policy_500_tEmN6thrust24THRUST_300001_SM_1000_NS8cuda_cub20__uninitialized_fill7functorINS7_10device_ptrIdEEdEEEEvT0_T1_ --------------------------
	.section	.text._ZN3cub18CUB_300001_SM_10006detail8for_each13static_kernelINS2_12policy_hub_t12policy_500_tEmN6thrust24THRUST_300001_SM_1000_NS8cuda_cub20__uninitialized_fill7functorINS7_10device_ptrIdEEdEEEEvT0_T1_,"ax",@progbits
	.align	128
        .global         _ZN3cub18CUB_300001_SM_10006detail8for_each13static_kernelINS2_12policy_hub_t12policy_500_tEmN6thrust24THRUST_300001_SM_1000_NS8cuda_cub20__uninitialized_fill7functorINS7_10device_ptrIdEEdEEEEvT0_T1_
        .type           _ZN3cub18CUB_300001_SM_10006detail8for_each13static_kernelINS2_12policy_hub_t12policy_500_tEmN6thrust24THRUST_300001_SM_1000_NS8cuda_cub20__uninitialized_fill7functorINS7_10device_ptrIdEEdEEEEvT0_T1_,@function
        .size           _ZN3cub18CUB_300001_SM_10006detail8for_each13static_kernelINS2_12policy_hub_t12policy_500_tEmN6thrust24THRUST_300001_SM_1000_NS8cuda_cub20__uninitialized_fill7functorINS7_10device_ptrIdEEdEEEEvT0_T1_,(.L_x_39 - _ZN3cub18CUB_300001_SM_10006detail8for_each13static_kernelINS2_12policy_hub_t12policy_500_tEmN6thrust24THRUST_300001_SM_1000_NS8cuda_cub20__uninitialized_fill7functorINS7_10device_ptrIdEEdEEEEvT0_T1_)
        .other          _ZN3cub18CUB_300001_SM_10006detail8for_each13static_kernelINS2_12policy_hub_t12policy_500_tEmN6thrust24THRUST_300001_SM_1000_NS8cuda_cub20__uninitialized_fill7functorINS7_10device_ptrIdEEdEEEEvT0_T1_,@"STO_CUDA_ENTRY STV_DEFAULT"
_ZN3cub18CUB_300001_SM_10006detail8for_each13static_kernelINS2_12policy_hub_t12policy_500_tEmN6thrust24THRUST_300001_SM_1000_NS8cuda_cub20__uninitialized_fill7functorINS7_10device_ptrIdEEdEEEEvT0_T1_:
.text._ZN3cub18CUB_300001_SM_10006detail8for_each13static_kernelINS2_12policy_hub_t12policy_500_tEmN6thrust24THRUST_300001_SM_1000_NS8cuda_cub20__uninitialized_fill7functorINS7_10device_ptrIdEEdEEEEvT0_T1_:
[----:B------:R-:W-:Y:S08]  /*0000*/  LDC R1, c[0x0][0x37c] ;  /* 0x0000df00ff017b82 */ /* 0x000ff00000000800 */
[----:B------:R-:W0:Y:S01]  /*0010*/  S2UR UR4, SR_CTAID.X ;  /* 0x00000000000479c3 */ /* 0x000e220000002500 */
[----:B------:R-:W1:Y:S01]  /*0020*/  LDCU.64 UR6, c[0x0][0x380] ;  /* 0x00007000ff0677ac */ /* 0x000e620008000a00 */
[----:B------:R-:W2:Y:S01]  /*0030*/  LDCU.64 UR8, c[0x0][0x358] ;  /* 0x00006b00ff0877ac */ /* 0x000ea20008000a00 */
[----:B0-----:R-:W-:-:S04]  /*0040*/  UIMAD.WIDE.U32 UR4, UR4, 0x200, URZ ;  /* 0x00000200040478a5 */ /* 0x001fc8000f8e00ff */
[----:B-1----:R-:W-:-:S04]  /*0050*/  UIADD3 UR6, UP0, UPT, -UR4, UR6, URZ ;  /* 0x0000000604067290 */ /* 0x002fc8000ff1e1ff */
[----:B------:R-:W-:Y:S02]  /*0060*/  UIADD3.X UR7, UPT, UPT, ~UR5, UR7, URZ, UP0, !UPT ;  /* 0x0000000705077290 */ /* 0x000fe400087fe5ff */
[----:B------:R-:W-:-:S04]  /*0070*/  UISETP.GE.U32.AND UP0, UPT, UR6, 0x200, UPT ;  /* 0x000002000600788c */ /* 0x000fc8000bf06070 */
[----:B------:R-:W-:-:S09]  /*0080*/  UISETP.GE.U32.AND.EX UP0, UPT, UR7, URZ, UPT, UP0 ;  /* 0x000000ff0700728c */ /* 0x000fd2000bf06100 */
[----:B--2---:R-:W-:Y:S05]  /*0090*/  BRA.U !UP0, `(.L_x_34) ;  /* 0x0000000108287547 */ /* 0x004fea000b800000 */
[----:B------:R-:W0:Y:S01]  /*00a0*/  S2R R0, SR_TID.X ;  /* 0x0000000000007919 */ /* 0x000e220000002100 */
[----:B------:R-:W1:Y:S01]  /*00b0*/  LDCU.64 UR6, c[0x0][0x388] ;  /* 0x00007100ff0677ac */ /* 0x000e620008000a00 */
[----:B------:R-:W2:Y:S01]  /*00c0*/  LDC.64 R4, c[0x0][0x390] ;  /* 0x0000e400ff047b82 */ /* 0x000ea20000000a00 */
[----:B0-----:R-:W-:-:S05]  /*00d0*/  IADD3 R0, P0, PT, R0, UR4, RZ ;  /* 0x0000000400007c10 */ /* 0x001fca000ff1e0ff */
[----:B------:R-:W-:Y:S01]  /*00e0*/  IMAD.X R3, RZ, RZ, UR5, P0 ;  /* 0x00000005ff037e24 */ /* 0x000fe200080e06ff */
[----:B-1----:R-:W-:-:S04]  /*00f0*/  LEA R2, P0, R0, UR6, 0x3 ;  /* 0x0000000600027c11 */ /* 0x002fc8000f8018ff */
[----:B------:R-:W-:-:S05]  /*0100*/  LEA.HI.X R3, R0, UR7, R3, 0x3, P0 ;  /* 0x0000000700037c11 */ /* 0x000fca00080f1c03 */
[----:B--2---:R-:W-:Y:S04]  /*0110*/  STG.E.64 desc[UR8][R2.64], R4 ;  /* 0x0000000402007986 */ /* 0x004fe8000c101b08 */
[----:B------:R-:W-:Y:S01]  /*0120*/  STG.E.64 desc[UR8][R2.64+0x800], R4 ;  /* 0x0008000402007986 */ /* 0x000fe2000c101b08 */
[----:B------:R-:W-:Y:S05]  /*0130*/  EXIT ;  /* 0x000000000000794d */ /* 0x000fea0003800000 */
.L_x_34:
[----:B------:R-:W0:Y:S01]  /*0140*/  S2R R0, SR_TID.X ;  /* 0x0000000000007919 */ /* 0x000e220000002100 */
[----:B------:R-:W-:Y:S01]  /*0150*/  IMAD.U32 R2, RZ, RZ, UR7 ;  /* 0x00000007ff027e24 */ /* 0x000fe2000f8e00ff */
[----:B------:R-:W1:Y:S01]  /*0160*/  LDCU.64 UR10, c[0x0][0x388] ;  /* 0x00007100ff0a77ac */ /* 0x000e620008000a00 */
[----:B------:R-:W-:Y:S01]  /*0170*/  IMAD.U32 R6, RZ, RZ, UR7 ;  /* 0x00000007ff067e24 */ /* 0x000fe2000f8e00ff */
[----:B0-----:R-:W-:-:S04]  /*0180*/  ISETP.LT.U32.AND P0, PT, R0, UR6, PT ;  /* 0x0000000600007c0c */ /* 0x001fc8000bf01070 */
[----:B------:R-:W-:Y:S01]  /*0190*/  ISETP.GT.U32.AND.EX P0, PT, R2, RZ, PT, P0 ;  /* 0x000000ff0200720c */ /* 0x000fe20003f04100 */
[C---:B------:R-:W-:Y:S01]  /*01a0*/  VIADD R2, R0.reuse, 0x100 ;  /* 0x0000010000027836 */ /* 0x040fe20000000000 */
[----:B------:R-:W-:-:S04]  /*01b0*/  IADD3 R0, P2, PT, R0, UR4, RZ ;  /* 0x0000000400007c10 */ /* 0x000fc8000ff5e0ff */
[----:B------:R-:W-:Y:S01]  /*01c0*/  ISETP.LT.U32.AND P1, PT, R2, UR6, PT ;  /* 0x0000000602007c0c */ /* 0x000fe2000bf21070 */
[----:B------:R-:W-:Y:S01]  /*01d0*/  IMAD.X R3, RZ, RZ, UR5, P2 ;  /* 0x00000005ff037e24 */ /* 0x000fe200090e06ff */
[----:B-1----:R-:W-:Y:S02]  /*01e0*/  LEA R2, P2, R0, UR10, 0x3 ;  /* 0x0000000a00027c11 */ /* 0x002fe4000f8418ff */
[----:B------:R-:W-:Y:S02]  /*01f0*/  ISETP.GT.U32.AND.EX P1, PT, R6, RZ, PT, P1 ;  /* 0x000000ff0600720c */ /* 0x000fe40003f24110 */
[----:B------:R-:W-:Y:S01]  /*0200*/  LEA.HI.X R3, R0, UR11, R3, 0x3, P2 ;  /* 0x0000000b00037c11 */ /* 0x000fe200090f1c03 */
[----:B------:R-:W0:Y:S04]  /*0210*/  @P0 LDC.64 R4, c[0x0][0x390] ;  /* 0x0000e400ff040b82 */ /* 0x000e280000000a00 */
[----:B0-----:R0:W-:Y:S06]  /*0220*/  @P0 STG.E.64 desc[UR8][R2.64], R4 ;  /* 0x0000000402000986 */ /* 0x0011ec000c101b08 */
[----:B------:R-:W-:Y:S05]  /*0230*/  @!P1 EXIT ;  /* 0x000000000000994d */ /* 0x000fea0003800000 */
[----:B0-----:R-:W0:Y:S02]  /*0240*/  LDC.64 R4, c[0x0][0x390] ;  /* 0x0000e400ff047b82 */ /* 0x001e240000000a00 */
[----:B0-----:R-:W-:Y:S01]  /*0250*/  STG.E.64 desc[UR8][R2.64+0x800], R4 ;  /* 0x0008000402007986 */ /* 0x001fe2000c101b08 */
[----:B------:R-:W-:Y:S05]  /*0260*/  EXIT ;  /* 0x000000000000794d */ /* 0x000fea0003800000 */
.L_x_35:
        /* <DEDUP_REMOVED lines=9> */
.L_x_39:


//--------------------- .text._ZN3cub18CUB_300001_SM_10006detail11EmptyKernelIvEEvv --------------------------
	.section	.text._ZN3cub18CUB_300001_SM_10006detail11EmptyKernelIvEEvv,"ax",@progbits
	.align	128
        .global         _ZN3cub18CUB_300001_SM_10006detail11EmptyKernelIvEEvv
        .type           _ZN3cub18CUB_300001_SM_10006detail11EmptyKernelIvEEvv,@function
        .size           _ZN3cub18CUB_300001_SM_10006detail11EmptyKernelIvEEvv,(.L_x_40 - _ZN3cub18CUB_300001_SM_10006detail11EmptyKernelIvEEvv)
        .other          _ZN3cub18CUB_300001_SM_10006detail11EmptyKernelIvEEvv,@"STO_CUDA_ENTRY STV_DEFAULT"
_ZN3cub18CUB_300001_SM_10006detail11EmptyKernelIvEEvv:
.text._ZN3cub18CUB_300001_SM_10006detail11EmptyKernelIvEEvv:
[----:B------:R-:W-:Y:S01]  /*0000*/  LDC R1, c[0x0][0x37c] ;  /* 0x0000df00ff017b82 */ /* 0x000fe20000000800 */
[----:B------:R-:W-:Y:S05]  /*0010*/  EXIT ;  /* 0x000000000000794d */ /* 0x000fea0003800000 */
.L_x_36:
        /* <DEDUP_REMOVED lines=14> */
.L_x_40:


//--------------------- .nv.shared.reserved.0     --------------------------
	.section	.nv.shared.reserved.0,"aw",@nobits
	.weak		__nv_reservedSMEM_offset_0_alias
	.size		__nv_reservedSMEM_offset_0_alias, 0, 64
	.other		__nv_reservedSMEM_offset_0_alias,@"STO_CUDA_RESERVED_SHARED STV_DEFAULT"
__nv_reservedSMEM_offset_0_alias:
	.zero		0
	.zero		64


//--------------------- .nv.global                --------------------------
	.section	.nv.global,"aw",@nobits
.nv.global:
	.type		_ZN30_INTERNAL_d6262457_4_k_cu_main6thrust24THRUST_300001_SM_1000_NS3seqE,@object
	.size		_ZN30_INTERNAL_d6262457_4_k_cu_main6thrust24THRUST_300001_SM_1000_NS3seqE,(_ZN30_INTERNAL_d6262457_4_k_cu_main4cuda3std3__48in_placeE - _ZN30_INTERNAL_d6262457_4_k_cu_main6thrust24THRUST_300001_SM_1000_NS3seqE)
_ZN30_INTERNAL_d6262457_4_k_cu_main6thrust24THRUST_300001_SM_1000_NS3seqE:
	.zero		1
	.type		_ZN30_INTERNAL_d6262457_4_k_cu_main4cuda3std3__48in_placeE,@object
	.size		_ZN30_INTERNAL_d6262457_4_k_cu_main4cuda3std3__48in_placeE,(_ZN30_INTERNAL_d6262457_4_k_cu_main4cuda3std6ranges3__45__cpo4sizeE - _ZN30_INTERNAL_d6262457_4_k_cu_main4cuda3std3__48in_placeE)
_ZN30_INTERNAL_d6262457_4_k_cu_main4cuda3std3__48in_placeE:
	.zero		1
	.type		_ZN30_INTERNAL_d6262457_4_k_cu_main4cuda3std6ranges3__45__cpo4sizeE,@object
	.size		_ZN30_INTERNAL_d6262457_4_k_cu_main4cuda3std6ranges3__45__cpo4sizeE,(_ZN30_INTERNAL_d6262457_4_k_cu_main6thrust24THRUST_300001_SM_1000_NS12placeholders2_3E - _ZN30_INTERNAL_d6262457_4_k_cu_main4cuda3std6ranges3__45__cpo4sizeE)
_ZN30_INTERNAL_d6262457_4_k_cu_main4cuda3std6ranges3__45__cpo4sizeE:
	.zero		1
	.type		_ZN30_INTERNAL_d6262457_4_k_cu_main6thrust24THRUST_300001_SM_1000_NS12placeholders2_3E,@object
	.size		_ZN30_INTERNAL_d6262457_4_k_cu_main6thrust24THRUST_300001_SM_1000_NS12placeholders2_3E,(_ZN30_INTERNAL_d6262457_4_k_cu_main4cuda3std3__45__cpo6cbeginE - _ZN30_INTERNAL_d6262457_4_k_cu_main6thrust24THRUST_300001_SM_1000_NS12placeholders2_3E)
_ZN30_INTERNAL_d6262457_4_k_cu_main6thrust24THRUST_300001_SM_1000_NS12placeholders2_3E:
	.zero		1
	.type		_ZN30_INTERNAL_d6262457_4_k_cu_main4cuda3std3__45__cpo6cbeginE,@object
	.size		_ZN30_INTERNAL_d6262457_4_k_cu_main4cuda3std3__45__cpo6cbeginE,(_ZN30_INTERNAL_d6262457_4_k_cu_main4cuda3std6ranges3__45__cpo6cbeginE - _ZN30_INTERNAL_d6262457_4_k_cu_main4cuda3std3__45__cpo6cbeginE)
_ZN30_INTERNAL_d6262457_4_k_cu_main4cuda3std3__45__cpo6cbeginE:
	.zero		1
	.type		_ZN30_INTERNAL_d6262457_4_k_cu_main4cuda3std6ranges3__45__cpo6cbeginE,@object
	.size		_ZN30_INTERNAL_d6262457_4_k_cu_main4cuda3std6ranges3__45__cpo6cbeginE,(_ZN30_INTERNAL_d6262457_4_k_cu_main6thrust24THRUST_300001_SM_1000_NS12placeholders2_7E - _ZN30_INTERNAL_d6262457_4_k_cu_main4cuda3std6ranges3__45__cpo6cbeginE)
_ZN30_INTERNAL_d6262457_4_k_cu_main4cuda3std6ranges3__45__cpo6cbeginE:
	.zero		1
	.type		_ZN30_INTERNAL_d6262457_4_k_cu_main6thrust24THRUST_300001_SM_1000_NS12placeholders2_7E,@object
	.size		_ZN30_INTERNAL_d6262457_4_k_cu_main6thrust24THRUST_300001_SM_1000_NS12placeholders2_7E,(_ZN30_INTERNAL_d6262457_4_k_cu_main4cuda3std3__45__cpo7crbeginE - _ZN30_INTERNAL_d6262457_4_k_cu_main6thrust24THRUST_300001_SM_1000_NS12placeholders2_7E)
_ZN30_INTERNAL_d6262457_4_k_cu_main6thrust24THRUST_300001_SM_1000_NS12placeholders2_7E:
	.zero		1
	.type		_ZN30_INTERNAL_d6262457_4_k_cu_main4cuda3std3__45__cpo7crbeginE,@object
	.size		_ZN30_INTERNAL_d6262457_4_k_cu_main4cuda3std3__45__cpo7crbeginE,(_ZN30_INTERNAL_d6262457_4_k_cu_main4cuda3std6ranges3__45__cpo4nextE - _ZN30_INTERNAL_d6262457_4_k_cu_main4cuda3std3__45__cpo7crbeginE)
_ZN30_INTERNAL_d6262457_4_k_cu_main4cuda3std3__45__cpo7crbeginE:
	.zero		1
	.type		_ZN30_INTERNAL_d6262457_4_k_cu_main4cuda3std6ranges3__45__cpo4nextE,@object
	.size		_ZN30_INTERNAL_d6262457_4_k_cu_main4cuda3std6ranges3__45__cpo4nextE,(_ZN30_INTERNAL_d6262457_4_k_cu_main4cuda3std6ranges3__45__cpo4swapE - _ZN30_INTERNAL_d6262457_4_k_cu_main4cuda3std6ranges3__45__cpo4nextE)
_ZN30_INTERNAL_d6262457_4_k_cu_main4cuda3std6ranges3__45__cpo4nextE:
	.zero		1
	.type		_ZN30_INTERNAL_d6262457_4_k_cu_main4cuda3std6ranges3__45__cpo4swapE,@object
	.size		_ZN30_INTERNAL_d6262457_4_k_cu_main4cuda3std6ranges3__45__cpo4swapE,(_ZN30_INTERNAL_d6262457_4_k_cu_main6thrust24THRUST_300001_SM_1000_NS8cuda_cub10par_nosyncE - _ZN30_INTERNAL_d6262457_4_k_cu_main4cuda3std6ranges3__45__cpo4swapE)
_ZN30_INTERNAL_d6262457_4_k_cu_main4cuda3std6ranges3__45__cpo4swapE:
	.zero		1
	.type		_ZN30_INTERNAL_d6262457_4_k_cu_main6thrust24THRUST_300001_SM_1000_NS8cuda_cub10par_nosyncE,@object
	.size		_ZN30_INTERNAL_d6262457_4_k_cu_main6thrust24THRUST_300001_SM_1000_NS8cuda_cub10par_nosyncE,(_ZN30_INTERNAL_d6262457_4_k_cu_main6thrust24THRUST_300001_SM_1000_NS12placeholders2_9E - _ZN30_INTERNAL_d6262457_4_k_cu_main6thrust24THRUST_300001_SM_1000_NS8cuda_cub10par_nosyncE)
_ZN30_INTERNAL_d6262457_4_k_cu_main6thrust24THRUST_300001_SM_1000_NS8cuda_cub10par_nosyncE:
	.zero		1
	.type		_ZN30_INTERNAL_d6262457_4_k_cu_main6thrust24THRUST_300001_SM_1000_NS12placeholders2_9E,@object
	.size		_ZN30_INTERNAL_d6262457_4_k_cu_main6thrust24THRUST_300001_SM_1000_NS12placeholders2_9E,(_ZN30_INTERNAL_d6262457_4_k_cu_main4cuda3std3__432_GLOBAL__N__d6262457_4_k_cu_main6ignoreE - _ZN30_INTERNAL_d6262457_4_k_cu_main6thrust24THRUST_300001_SM_1000_NS12placeholders2_9E)
_ZN30_INTERNAL_d6262457_4_k_cu_main6thrust24THRUST_300001_SM_1000_NS12placeholders2_9E:
	.zero		1
	.type		_ZN30_INTERNAL_d6262457_4_k_cu_main4cuda3std3__432_GLOBAL__N__d6262457_4_k_cu_main6ignoreE,@object
	.size		_ZN30_INTERNAL_d6262457_4_k_cu_main4cuda3std3__432_GLOBAL__N__d6262457_4_k_cu_main6ignoreE,(_ZN30_INTERNAL_d6262457_4_k_cu_main4cuda3std6ranges3__45__cpo4dataE - _ZN30_INTERNAL_d6262457_4_k_cu_main4cuda3std3__432_GLOBAL__N__d6262457_4_k_cu_main6ignoreE)
_ZN30_INTERNAL_d6262457_4_k_cu_main4cuda3std3__432_GLOBAL__N__d6262457_4_k_cu_main6ignoreE:
	.zero		1
	.type		_ZN30_INTERNAL_d6262457_4_k_cu_main4cuda3std6ranges3__45__cpo4dataE,@object
	.size		_ZN30_INTERNAL_d6262457_4_k_cu_main4cuda3std6ranges3__45__cpo4dataE,(_ZN30_INTERNAL_d6262457_4_k_cu_main6thrust24THRUST_300001_SM_1000_NS12placeholders2_1E - _ZN30_INTERNAL_d6262457_4_k_cu_main4cuda3std6ranges3__45__cpo4dataE)
_ZN30_INTERNAL_d6262457_4_k_cu_main4cuda3std6ranges3__45__cpo4dataE:
	.zero		1
	.type		_ZN30_INTERNAL_d6262457_4_k_cu_main6thrust24THRUST_300001_SM_1000_NS12placeholders2_1E,@object
	.size		_ZN30_INTERNAL_d6262457_4_k_cu_main6thrust24THRUST_300001_SM_1000_NS12placeholders2_1E,(_ZN30_INTERNAL_d6262457_4_k_cu_main4cuda3std3__45__cpo5beginE - _ZN30_INTERNAL_d6262457_4_k_cu_main6thrust24THRUST_300001_SM_1000_NS12placeholders2_1E)
_ZN30_INTERNAL_d6262457_4_k_cu_main6thrust24THRUST_300001_SM_1000_NS12placeholders2_1E:
	.zero		1
	.type		_ZN30_INTERNAL_d6262457_4_k_cu_main4cuda3std3__45__cpo5beginE,@object
	.size		_ZN30_INTERNAL_d6262457_4_k_cu_main4cuda3std3__45__cpo5beginE,(_ZN30_INTERNAL_d6262457_4_k_cu_main4cuda3std6ranges3__45__cpo5beginE - _ZN30_INTERNAL_d6262457_4_k_cu_main4cuda3std3__45__cpo5beginE)
_ZN30_INTERNAL_d6262457_4_k_cu_main4cuda3std3__45__cpo5beginE:
	.zero		1
	.type		_ZN30_INTERNAL_d6262457_4_k_cu_main4cuda3std6ranges3__45__cpo5beginE,@object
	.size		_ZN30_INTERNAL_d6262457_4_k_cu_main4cuda3std6ranges3__45__cpo5beginE,(_ZN30_INTERNAL_d6262457_4_k_cu_main6thrust24THRUST_300001_SM_1000_NS12placeholders2_5E - _ZN30_INTERNAL_d6262457_4_k_cu_main4cuda3std6ranges3__45__cpo5beginE)
_ZN30_INTERNAL_d6262457_4_k_cu_main4cuda3std6ranges3__45__cpo5beginE:
	.zero		1
	.type		_ZN30_INTERNAL_d6262457_4_k_cu_main6thrust24THRUST_300001_SM_1000_NS12placeholders2_5E,@object
	.size		_ZN30_INTERNAL_d6262457_4_k_cu_main6thrust24THRUST_300001_SM_1000_NS12placeholders2_5E,(_ZN30_INTERNAL_d6262457_4_k_cu_main4cuda3std3__45__cpo6rbeginE - _ZN30_INTERNAL_d6262457_4_k_cu_main6thrust24THRUST_300001_SM_1000_NS12placeholders2_5E)
_ZN30_INTERNAL_d6262457_4_k_cu_main6thrust24THRUST_300001_SM_1000_NS12placeholders2_5E:
	.zero		1
	.type		_ZN30_INTERNAL_d6262457_4_k_cu_main4cuda3std3__45__cpo6rbeginE,@object
	.size		_ZN30_INTERNAL_d6262457_4_k_cu_main4cuda3std3__45__cpo6rbeginE,(_ZN30_INTERNAL_d6262457_4_k_cu_main4cuda3std6ranges3__45__cpo7advanceE - _ZN30_INTERNAL_d6262457_4_k_cu_main4cuda3std3__45__cpo6rbeginE)
_ZN30_INTERNAL_d6262457_4_k_cu_main4cuda3std3__45__cpo6rbeginE:
	.zero		1
	.type		_ZN30_INTERNAL_d6262457_4_k_cu_main4cuda3std6ranges3__45__cpo7advanceE,@object
	.size		_ZN30_INTERNAL_d6262457_4_k_cu_main4cuda3std6ranges3__45__cpo7advanceE,(_ZN30_INTERNAL_d6262457_4_k_cu_main4cuda3std3__47nulloptE - _ZN30_INTERNAL_d6262457_4_k_cu_main4cuda3std6ranges3__45__cpo7advanceE)
_ZN30_INTERNAL_d6262457_4_k_cu_main4cuda3std6ranges3__45__cpo7advanceE:
	.zero		1
	.type		_ZN30_INTERNAL_d6262457_4_k_cu_main4cuda3std3__47nulloptE,@object
	.size		_ZN30_INTERNAL_d6262457_4_k_cu_main4cuda3std3__47nulloptE,(_ZN30_INTERNAL_d6262457_4_k_cu_main4cuda3std6ranges3__45__cpo8distanceE - _ZN30_INTERNAL_d6262457_4_k_cu_main4cuda3std3__47nulloptE)
_ZN30_INTERNAL_d6262457_4_k_cu_main4cuda3std3__47nulloptE:
	.zero		1
	.type		_ZN30_INTERNAL_d6262457_4_k_cu_main4cuda3std6ranges3__45__cpo8distanceE,@object
	.size		_ZN30_INTERNAL_d6262457_4_k_cu_main4cuda3std6ranges3__45__cpo8distanceE,(_ZN30_INTERNAL_d6262457_4_k_cu_main6thrust24THRUST_300001_SM_1000_NS12placeholders3_10E - _ZN30_INTERNAL_d6262457_4_k_cu_main4cuda3std6ranges3__45__cpo8distanceE)
_ZN30_INTERNAL_d6262457_4_k_cu_main4cuda3std6ranges3__45__cpo8distanceE:
	.zero		1
	.type		_ZN30_INTERNAL_d6262457_4_k_cu_main6thrust24THRUST_300001_SM_1000_NS12placeholders3_10E,@object
	.size		_ZN30_INTERNAL_d6262457_4_k_cu_main6thrust24THRUST_300001_SM_1000_NS12placeholders3_10E,(_ZN30_INTERNAL_d6262457_4_k_cu_main4cuda3std3__419piecewise_constructE - _ZN30_INTERNAL_d6262457_4_k_cu_main6thrust24THRUST_300001_SM_1000_NS12placeholders3_10E)
_ZN30_INTERNAL_d6262457_4_k_cu_main6thrust24THRUST_300001_SM_1000_NS12placeholders3_10E:
	.zero		1
	.type		_ZN30_INTERNAL_d6262457_4_k_cu_main4cuda3std3__419piecewise_constructE,@object
	.size		_ZN30_INTERNAL_d6262457_4_k_cu_main4cuda3std3__419piecewise_constructE,(_ZN30_INTERNAL_d6262457_4_k_cu_main4cuda3std6ranges3__45__cpo5cdataE - _ZN30_INTERNAL_d6262457_4_k_cu_main4cuda3std3__419piecewise_constructE)
_ZN30_INTERNAL_d6262457_4_k_cu_main4cuda3std3__419piecewise_constructE:
	.zero		1
	.type		_ZN30_INTERNAL_d6262457_4_k_cu_main4cuda3std6ranges3__45__cpo5cdataE,@object
	.size		_ZN30_INTERNAL_d6262457_4_k_cu_main4cuda3std6ranges3__45__cpo5cdataE,(_ZN30_INTERNAL_d6262457_4_k_cu_main6thrust24THRUST_300001_SM_1000_NS12placeholders2_2E - _ZN30_INTERNAL_d6262457_4_k_cu_main4cuda3std6ranges3__45__cpo5cdataE)
_ZN30_INTERNAL_d6262457_4_k_cu_main4cuda3std6ranges3__45__cpo5cdataE:
	.zero		1
	.type		_ZN30_INTERNAL_d6262457_4_k_cu_main6thrust24THRUST_300001_SM_1000_NS12placeholders2_2E,@object
	.size		_ZN30_INTERNAL_d6262457_4_k_cu_main6thrust24THRUST_300001_SM_1000_NS12placeholders2_2E,(_ZN30_INTERNAL_d6262457_4_k_cu_main4cuda3std3__45__cpo3endE - _ZN30_INTERNAL_d6262457_4_k_cu_main6thrust24THRUST_300001_SM_1000_NS12placeholders2_2E)
_ZN30_INTERNAL_d6262457_4_k_cu_main6thrust24THRUST_300001_SM_1000_NS12placeholders2_2E:
	.zero		1
	.type		_ZN30_INTERNAL_d6262457_4_k_cu_main4cuda3std3__45__cpo3endE,@object
	.size		_ZN30_INTERNAL_d6262457_4_k_cu_main4cuda3std3__45__cpo3endE,(_ZN30_INTERNAL_d6262457_4_k_cu_main4cuda3std6ranges3__45__cpo3endE - _ZN30_INTERNAL_d6262457_4_k_cu_main4cuda3std3__45__cpo3endE)
_ZN30_INTERNAL_d6262457_4_k_cu_main4cuda3std3__45__cpo3endE:
	.zero		1
	.type		_ZN30_INTERNAL_d6262457_4_k_cu_main4cuda3std6ranges3__45__cpo3endE,@object
	.size		_ZN30_INTERNAL_d6262457_4_k_cu_main4cuda3std6ranges3__45__cpo3endE,(_ZN30_INTERNAL_d6262457_4_k_cu_main6thrust24THRUST_300001_SM_1000_NS12placeholders2_6E - _ZN30_INTERNAL_d6262457_4_k_cu_main4cuda3std6ranges3__45__cpo3endE)
_ZN30_INTERNAL_d6262457_4_k_cu_main4cuda3std6ranges3__45__cpo3endE:
	.zero		1
	.type		_ZN30_INTERNAL_d6262457_4_k_cu_main6thrust24THRUST_300001_SM_1000_NS12placeholders2_6E,@object
	.size		_ZN30_INTERNAL_d6262457_4_k_cu_main6thrust24THRUST_300001_SM_1000_NS12placeholders2_6E,(_ZN30_INTERNAL_d6262457_4_k_cu_main4cuda3std3__45__cpo4rendE - _ZN30_INTERNAL_d6262457_4_k_cu_main6thrust24THRUST_300001_SM_1000_NS12placeholders2_6E)
_ZN30_INTERNAL_d6262457_4_k_cu_main6thrust24THRUST_300001_SM_1000_NS12placeholders2_6E:
	.zero		1
	.type		_ZN30_INTERNAL_d6262457_4_k_cu_main4cuda3std3__45__cpo4rendE,@object
	.size		_ZN30_INTERNAL_d6262457_4_k_cu_main4cuda3std3__45__cpo4rendE,(_ZN30_INTERNAL_d6262457_4_k_cu_main4cuda3std6ranges3__45__cpo9iter_swapE - _ZN30_INTERNAL_d6262457_4_k_cu_main4cuda3std3__45__cpo4rendE)
_ZN30_INTERNAL_d6262457_4_k_cu_main4cuda3std3__45__cpo4rendE:
	.zero		1
	.type		_ZN30_INTERNAL_d6262457_4_k_cu_main4cuda3std6ranges3__45__cpo9iter_swapE,@object
	.size		_ZN30_INTERNAL_d6262457_4_k_cu_main4cuda3std6ranges3__45__cpo9iter_swapE,(_ZN30_INTERNAL_d6262457_4_k_cu_main4cuda3std3__48unexpectE - _ZN30_INTERNAL_d6262457_4_k_cu_main4cuda3std6ranges3__45__cpo9iter_swapE)
_ZN30_INTERNAL_d6262457_4_k_cu_main4cuda3std6ranges3__45__cpo9iter_swapE:
	.zero		1
	.type		_ZN30_INTERNAL_d6262457_4_k_cu_main4cuda3std3__48unexpectE,@object
	.size		_ZN30_INTERNAL_d6262457_4_k_cu_main4cuda3std3__48unexpectE,(_ZN30_INTERNAL_d6262457_4_k_cu_main6thrust24THRUST_300001_SM_1000_NS8cuda_cub3parE - _ZN30_INTERNAL_d6262457_4_k_cu_main4cuda3std3__48unexpectE)
_ZN30_INTERNAL_d6262457_4_k_cu_main4cuda3std3__48unexpectE:
	.zero		1
	.type		_ZN30_INTERNAL_d6262457_4_k_cu_main6thrust24THRUST_300001_SM_1000_NS8cuda_cub3parE,@object
	.size		_ZN30_INTERNAL_d6262457_4_k_cu_main6thrust24THRUST_300001_SM_1000_NS8cuda_cub3parE,(_ZN30_INTERNAL_d6262457_4_k_cu_main6thrust24THRUST_300001_SM_1000_NS12placeholders2_4E - _ZN30_INTERNAL_d6262457_4_k_cu_main6thrust24THRUST_300001_SM_1000_NS8cuda_cub3parE)
_ZN30_INTERNAL_d6262457_4_k_cu_main6thrust24THRUST_300001_SM_1000_NS8cuda_cub3parE:
	.zero		1
	.type		_ZN30_INTERNAL_d6262457_4_k_cu_main6thrust24THRUST_300001_SM_1000_NS12placeholders2_4E,@object
	.size		_ZN30_INTERNAL_d6262457_4_k_cu_main6thrust24THRUST_300001_SM_1000_NS12placeholders2_4E,(_ZN30_INTERNAL_d6262457_4_k_cu_main4cuda3std3__45__cpo4cendE - _ZN30_INTERNAL_d6262457_4_k_cu_main6thrust24THRUST_300001_SM_1000_NS12placeholders2_4E)
_ZN30_INTERNAL_d6262457_4_k_cu_main6thrust24THRUST_300001_SM_1000_NS12placeholders2_4E:
	.zero		1
	.type		_ZN30_INTERNAL_d6262457_4_k_cu_main4cuda3std3__45__cpo4cendE,@object
	.size		_ZN30_INTERNAL_d6262457_4_k_cu_main4cuda3std3__45__cpo4cendE,(_ZN30_INTERNAL_d6262457_4_k_cu_main4cuda3std6ranges3__45__cpo4cendE - _ZN30_INTERNAL_d6262457_4_k_cu_main4cuda3std3__45__cpo4cendE)
_ZN30_INTERNAL_d6262457_4_k_cu_main4cuda3std3__45__cpo4cendE:
	.zero		1
	.type		_ZN30_INTERNAL_d6262457_4_k_cu_main4cuda3std6ranges3__45__cpo4cendE,@object
	.size		_ZN30_INTERNAL_d6262457_4_k_cu_main4cuda3std6ranges3__45__cpo4cendE,(_ZN30_INTERNAL_d6262457_4_k_cu_main4cuda3std3__420unreachable_sentinelE - _ZN30_INTERNAL_d6262457_4_k_cu_main4cuda3std6ranges3__45__cpo4cendE)
_ZN30_INTERNAL_d6262457_4_k_cu_main4cuda3std6ranges3__45__cpo4cendE:
	.zero		1
	.type		_ZN30_INTERNAL_d6262457_4_k_cu_main4cuda3std3__420unreachable_sentinelE,@object
	.size		_ZN30_INTERNAL_d6262457_4_k_cu_main4cuda3std3__420unreachable_sentinelE,(_ZN30_INTERNAL_d6262457_4_k_cu_main4cuda3std6ranges3__45__cpo5ssizeE - _ZN30_INTERNAL_d6262457_4_k_cu_main4cuda3std3__420unreachable_sentinelE)
_ZN30_INTERNAL_d6262457_4_k_cu_main4cuda3std3__420unreachable_sentinelE:
	.zero		1
	.type		_ZN30_INTERNAL_d6262457_4_k_cu_main4cuda3std6ranges3__45__cpo5ssizeE,@object
	.size		_ZN30_INTERNAL_d6262457_4_k_cu_main4cuda3std6ranges3__45__cpo5ssizeE,(_ZN30_INTERNAL_d6262457_4_k_cu_main6thrust24THRUST_300001_SM_1000_NS12placeholders2_8E - _ZN30_INTERNAL_d6262457_4_k_cu_main4cuda3std6ranges3__45__cpo5ssizeE)
_ZN30_INTERNAL_d6262457_4_k_cu_main4cuda3std6ranges3__45__cpo5ssizeE:
	.zero		1
	.type		_ZN30_INTERNAL_d6262457_4_k_cu_main6thrust24THRUST_300001_SM_1000_NS12placeholders2_8E,@object
	.size		_ZN30_INTERNAL_d6262457_4_k_cu_main6thrust24THRUST_300001_SM_1000_NS12placeholders2_8E,(_ZN30_INTERNAL_d6262457_4_k_cu_main4cuda3std3__45__cpo5crendE - _ZN30_INTERNAL_d6262457_4_k_cu_main6thrust24THRUST_300001_SM_1000_NS12placeholders2_8E)
_ZN30_INTERNAL_d6262457_4_k_cu_main6thrust24THRUST_300001_SM_1000_NS12placeholders2_8E:
	.zero		1
	.type		_ZN30_INTERNAL_d6262457_4_k_cu_main4cuda3std3__45__cpo5crendE,@object
	.size		_ZN30_INTERNAL_d6262457_4_k_cu_main4cuda3std3__45__cpo5crendE,(_ZN30_INTERNAL_d6262457_4_k_cu_main4cuda3std6ranges3__45__cpo4prevE - _ZN30_INTERNAL_d6262457_4_k_cu_main4cuda3std3__45__cpo5crendE)
_ZN30_INTERNAL_d6262457_4_k_cu_main4cuda3std3__45__cpo5crendE:
	.zero		1
	.type		_ZN30_INTERNAL_d6262457_4_k_cu_main4cuda3std6ranges3__45__cpo4prevE,@object
	.size		_ZN30_INTERNAL_d6262457_4_k_cu_main4cuda3std6ranges3__45__cpo4prevE,(_ZN30_INTERNAL_d6262457_4_k_cu_main4cuda3std6ranges3__45__cpo9iter_moveE - _ZN30_INTERNAL_d6262457_4_k_cu_main4cuda3std6ranges3__45__cpo4prevE)
_ZN30_INTERNAL_d6262457_4_k_cu_main4cuda3std6ranges3__45__cpo4prevE:
	.zero		1
	.type		_ZN30_INTERNAL_d6262457_4_k_cu_main4cuda3std6ranges3__45__cpo9iter_moveE,@object
	.size		_ZN30_INTERNAL_d6262457_4_k_cu_main4cuda3std6ranges3__45__cpo9iter_moveE,(_ZN30_INTERNAL_d6262457_4_k_cu_main6thrust24THRUST_300001_SM_1000_NS6system6detail10sequential3seqE - _ZN30_INTERNAL_d6262457_4_k_cu_main4cuda3std6ranges3__45__cpo9iter_moveE)
_ZN30_INTERNAL_d6262457_4_k_cu_main4cuda3std6ranges3__45__cpo9iter_moveE:
	.zero		1
	.type		_ZN30_INTERNAL_d6262457_4_k_cu_main6thrust24THRUST_300001_SM_1000_NS6system6detail10sequential3seqE,@object
	.size		_ZN30_INTERNAL_d6262457_4_k_cu_main6thrust24THRUST_300001_SM_1000_NS6system6detail10sequential3seqE,(.L_31 - _ZN30_INTERNAL_d6262457_4_k_cu_main6thrust24THRUST_300001_SM_1000_NS6system6detail10sequential3seqE)
_ZN30_INTERNAL_d6262457_4_k_cu_main6thrust24THRUST_300001_SM_1000_NS6system6detail10sequential3seqE:
	.zero		1
.L_31:


//--------------------- .nv.constant0._ZN3cub18CUB_300001_SM_10006detail9transform16transform_kernelINS2_10policy_hubILb1EN4cuda3std3__45tupleIJN6thrust24THRUST_300001_SM_1000_NS6detail15normal_iteratorINSA_10device_ptrIdEEEESF_EEEE10policy1000El14sample_functorSF_JPdSK_EEEvT0_iT1_T2_DpNS2_10kernel_argIT3_EE --------------------------
	.section	.nv.constant0._ZN3cub18CUB_300001_SM_10006detail9transform16transform_kernelINS2_10policy_hubILb1EN4cuda3std3__45tupleIJN6thrust24THRUST_300001_SM_1000_NS6detail15normal_iteratorINSA_10device_ptrIdEEEESF_EEEE10policy1000El14sample_functorSF_JPdSK_EEEvT0_iT1_T2_DpNS2_10kernel_argIT3_EE,"a",@progbits
	.sectionflags	@""
	.align	4
.nv.constant0._ZN3cub18CUB_300001_SM_10006detail9transform16transform_kernelINS2_10policy_hubILb1EN4cuda3std3__45tupleIJN6thrust24THRUST_300001_SM_1000_NS6detail15normal_iteratorINSA_10device_ptrIdEEEESF_EEEE10policy1000El14sample_functorSF_JPdSK_EEEvT0_iT1_T2_DpNS2_10kernel_argIT3_EE:
	.zero		968


//--------------------- .nv.constant0._ZN3cub18CUB_300001_SM_10006detail9transform16transform_kernelINS2_10policy_hubILb1EN4cuda3std3__45tupleIJN6thrust24THRUST_300001_SM_1000_NS6detail15normal_iteratorINSA_10device_ptrIdEEEESF_EEEE10policy1000Ei14sample_functorSF_JPdSK_EEEvT0_iT1_T2_DpNS2_10kernel_argIT3_EE --------------------------
	.section	.nv.constant0._ZN3cub18CUB_300001_SM_10006detail9transform16transform_kernelINS2_10policy_hubILb1EN4cuda3std3__45tupleIJN6thrust24THRUST_300001_SM_1000_NS6detail15normal_iteratorINSA_10device_ptrIdEEEESF_EEEE10policy1000Ei14sample_functorSF_JPdSK_EEEvT0_iT1_T2_DpNS2_10kernel_argIT3_EE,"a",@progbits
	.sectionflags	@""
	.align	4
.nv.constant0._ZN3cub18CUB_300001_SM_10006detail9transform16transform_kernelINS2_10policy_hubILb1EN4cuda3std3__45tupleIJN6thrust24THRUST_300001_SM_1000_NS6detail15normal_iteratorINSA_10device_ptrIdEEEESF_EEEE10policy1000Ei14sample_functorSF_JPdSK_EEEvT0_iT1_T2_DpNS2_10kernel_argIT3_EE:
	.zero		960


//--------------------- .nv.constant0._ZN3cub18CUB_300001_SM_10006detail8for_each13static_kernelINS2_12policy_hub_t12policy_500_tEmN6thrust24THRUST_300001_SM_1000_NS8cuda_cub20__uninitialized_fill7functorINS7_10device_ptrIdEEdEEEEvT0_T1_ --------------------------
	.section	.nv.constant0._ZN3cub18CUB_300001_SM_10006detail8for_each13static_kernelINS2_12policy_hub_t12policy_500_tEmN6thrust24THRUST_300001_SM_1000_NS8cuda_cub20__uninitialized_fill7functorINS7_10device_ptrIdEEdEEEEvT0_T1_,"a",@progbits
	.sectionflags	@""
	.align	4
.nv.constant0._ZN3cub18CUB_300001_SM_10006detail8for_each13static_kernelINS2_12policy_hub_t12policy_500_tEmN6thrust24THRUST_300001_SM_1000_NS8cuda_cub20__uninitialized_fill7functorINS7_10device_ptrIdEEdEEEEvT0_T1_:
	.zero		920


//--------------------- .nv.constant0._ZN3cub18CUB_300001_SM_10006detail11EmptyKernelIvEEvv --------------------------
	.section	.nv.constant0._ZN3cub18CUB_300001_SM_10006detail11EmptyKernelIvEEvv,"a",@progbits
	.sectionflags	@""
	.align	4
.nv.constant0._ZN3cub18CUB_300001_SM_10006detail11EmptyKernelIvEEvv:
	.zero		896


//--------------------- SYMBOLS --------------------------

	.type		.nv.reservedSmem.offset0,@object
	.size		.nv.reservedSmem.offset0,0x4
